// auto-generated by cutlass_sweep.gemm — config: {"arch": "sm_100", "cluster_m": 1, "cluster_n": 1, "dtype": "e4m3", "dtype_b": "e4m3", "layout": "nt", "stages": 2, "tile_k": 32, "tile_m": 128, "tile_n": 128}
#include "cutlass/cutlass.h"
#include "cutlass/gemm/collective/collective_builder.hpp"
#include "cutlass/gemm/device/gemm_universal_adapter.h"
#include "cutlass/gemm/kernel/gemm_universal.hpp"
#include "cutlass/epilogue/collective/collective_builder.hpp"

using ElemA = cutlass::float_e4m3_t;
using ElemB = cutlass::float_e4m3_t;
using ElemCD = cutlass::float_e4m3_t;
using Acc  = float;
using TileShape    = cute::Shape<cute::_128, cute::_128, cute::_32>;
using ClusterShape = cute::Shape<cute::_1, cute::_1, cute::_1>;

using CollectiveEpilogue = typename cutlass::epilogue::collective::CollectiveBuilder<
    cutlass::arch::Sm100, cutlass::arch::OpClassTensorOp,
    TileShape, ClusterShape,
    cutlass::epilogue::collective::EpilogueTileAuto,
    Acc, Acc,
    ElemCD, cutlass::layout::RowMajor, 128 / cutlass::sizeof_bits<ElemCD>::value,
    ElemCD, cutlass::layout::RowMajor, 128 / cutlass::sizeof_bits<ElemCD>::value,
    cutlass::epilogue::collective::EpilogueScheduleAuto
  >::CollectiveOp;

using CollectiveMainloop = typename cutlass::gemm::collective::CollectiveBuilder<
    cutlass::arch::Sm100, cutlass::arch::OpClassTensorOp,
    ElemA, cutlass::layout::RowMajor, 128 / cutlass::sizeof_bits<ElemA>::value,
    ElemB, cutlass::layout::ColumnMajor, 128 / cutlass::sizeof_bits<ElemB>::value,
    Acc,
    TileShape, ClusterShape,
    cutlass::gemm::collective::StageCount<2>,
    cutlass::gemm::collective::KernelScheduleAuto
  >::CollectiveOp;

using GemmKernel = cutlass::gemm::kernel::GemmUniversal<
    cute::Shape<int,int,int,int>,
    CollectiveMainloop,
    CollectiveEpilogue
>;
using Gemm = cutlass::gemm::device::GemmUniversalAdapter<GemmKernel>;

// Force the device kernel symbol into the cubin without needing a host main.
auto* _anchor = &cutlass::device_kernel<GemmKernel>;


// ===== COMPILED SASS (sm_100a) =====

	.target	sm_100a

	.elftype	@"ET_EXEC"


//--------------------- .note.nv.tkinfo           --------------------------
	.section	.note.nv.tkinfo,"",@"SHT_NOTE"
	.sectionflags	@"SHF_NOTE_NV_TKINFO"
	.tkinfo
        /*0018*/ 	.word	0x00000002
        /*0030*/ 	.string	""
        /*0030*/ 	.string	"ptxas"
        /*0030*/ 	.string	"Cuda compilation tools, release 13.0, V13.0.88"
        /*0030*/ 	.string	"Build cuda_13.0.r13.0/compiler.36424714_0"
        /*0030*/ 	.string	"-arch sm_100a -m 64 "



//--------------------- .note.nv.cuinfo           --------------------------
	.section	.note.nv.cuinfo,"",@"SHT_NOTE"
	.sectionflags	@"SHF_NOTE_NV_CUINFO"
        /*0018*/ 	.short	0x0002
        /*001a*/ 	.short	0x0064
        /*001c*/ 	.short	0x0082
	.zero		2


//--------------------- .nv.info                  --------------------------
	.section	.nv.info,"",@"SHT_CUDA_INFO"
	.align	4


	//----- nvinfo : EIATTR_REGCOUNT
	.align		4
        /*0000*/ 	.byte	0x04, 0x2f
        /*0002*/ 	.short	(.L_19 - .L_18)
	.align		4
.L_18:
        /*0004*/ 	.word	index@(_ZN7cutlass13device_kernelINS_4gemm6kernel13GemmUniversalIN4cute5tupleIJiiiiEEENS1_10collective13CollectiveMmaINS1_35MainloopSm100TmaUmmaWarpSpecializedILi2ELi2ELi4ENS5_IJNS4_1CILi1EEESB_SB_EEEEENS5_IJNSA_ILi128EEESE_NSA_ILi32EEEEEENS_12float_e4m3_tENS5_IJlSB_lEEESH_SI_NS4_8TiledMMAINS4_8MMA_AtomIJNS4_10MMA_TraitsINS4_19SM100_MMA_F8F6F4_SSEJSH_SH_fSE_SE_NS4_17integral_constantINS4_4UMMA5MajorELSP_0EEESQ_NSN_INSO_7ScaleInELSR_0EEESS_EEEEEENS4_6LayoutISC_NS5_IJNSA_ILi0EEESW_SW_EEEEENS5_IJNS4_10UnderscoreESZ_SZ_EEEEENS4_13SM90_TMA_LOADENS4_14ComposedLayoutINS4_7SwizzleILi1ELi4ELi3EEENS4_18smem_ptr_flag_bitsILi8EEENSV_INS5_IJNSA_ILi8EEESF_EEENS5_IJSF_SB_EEEEEEEvNS4_8identityES12_S1C_vS1D_EENS_8epilogue10collective18CollectiveEpilogueINS1F_23Sm100TmaWarpSpecializedILi2ELi2ELi64ELb0ELb0EEEJSG_NS5_IJNSV_ISE_SB_EENSV_INSA_ILi64EEESB_EEEEESH_SI_SH_SI_NS1F_6fusion15FusionCallbacksIS1J_NS1O_17LinearCombinationISH_fSH_fLNS_15FloatRoundStyleE2EEESG_S1N_JEEENS4_5SM1004TMEM4LOAD26SM100_TMEM_LOAD_32dp32b64xES12_NS13_INS14_ILi2ELi4ELi3EEES17_NSV_INS5_IJS18_S1L_EEENS5_IJS1L_SB_EEEEEEENS4_39AutoVectorizingCopyWithAssumedAlignmentILi128EEENS4_14SM90_TMA_STOREES22_S24_S24_EEEvvEEEEvNT_6ParamsE)
        /*0008*/ 	.word	0x000000e0


	//----- nvinfo : EIATTR_FRAME_SIZE
	.align		4
.L_19:
        /*000c*/ 	.byte	0x04, 0x11
        /*000e*/ 	.short	(.L_21 - .L_20)
	.align		4
.L_20:
        /*0010*/ 	.word	index@($__internal_2_$__cuda_sm10x_tcgen05_guardrail_trap_unallocated_columns_being_dealloced)
        /*0014*/ 	.word	0x00000000


	//----- nvinfo : EIATTR_FRAME_SIZE
	.align		4
.L_21:
        /*0018*/ 	.byte	0x04, 0x11
        /*001a*/ 	.short	(.L_23 - .L_22)
	.align		4
.L_22:
        /*001c*/ 	.word	index@($__internal_1_$__cuda_sm10x_tcgen05_guardrail_trap_phase_invalid_during_alloc)
        /*0020*/ 	.word	0x00000000


	//----- nvinfo : EIATTR_FRAME_SIZE
	.align		4
.L_23:
        /*0024*/ 	.byte	0x04, 0x11
        /*0026*/ 	.short	(.L_25 - .L_24)
	.align		4
.L_24:
        /*0028*/ 	.word	index@($__internal_0_$__cuda_sm10x_tcgen05_guardrail_trap_col_being_dealloced_not_returned_by_alloc)
        /*002c*/ 	.word	0x00000000


	//----- nvinfo : EIATTR_FRAME_SIZE
	.align		4
.L_25:
        /*0030*/ 	.byte	0x04, 0x11
        /*0032*/ 	.short	(.L_27 - .L_26)
	.align		4
.L_26:
        /*0034*/ 	.word	index@(_ZN7cutlass13device_kernelINS_4gemm6kernel13GemmUniversalIN4cute5tupleIJiiiiEEENS1_10collective13CollectiveMmaINS1_35MainloopSm100TmaUmmaWarpSpecializedILi2ELi2ELi4ENS5_IJNS4_1CILi1EEESB_SB_EEEEENS5_IJNSA_ILi128EEESE_NSA_ILi32EEEEEENS_12float_e4m3_tENS5_IJlSB_lEEESH_SI_NS4_8TiledMMAINS4_8MMA_AtomIJNS4_10MMA_TraitsINS4_19SM100_MMA_F8F6F4_SSEJSH_SH_fSE_SE_NS4_17integral_constantINS4_4UMMA5MajorELSP_0EEESQ_NSN_INSO_7ScaleInELSR_0EEESS_EEEEEENS4_6LayoutISC_NS5_IJNSA_ILi0EEESW_SW_EEEEENS5_IJNS4_10UnderscoreESZ_SZ_EEEEENS4_13SM90_TMA_LOADENS4_14ComposedLayoutINS4_7SwizzleILi1ELi4ELi3EEENS4_18smem_ptr_flag_bitsILi8EEENSV_INS5_IJNSA_ILi8EEESF_EEENS5_IJSF_SB_EEEEEEEvNS4_8identityES12_S1C_vS1D_EENS_8epilogue10collective18CollectiveEpilogueINS1F_23Sm100TmaWarpSpecializedILi2ELi2ELi64ELb0ELb0EEEJSG_NS5_IJNSV_ISE_SB_EENSV_INSA_ILi64EEESB_EEEEESH_SI_SH_SI_NS1F_6fusion15FusionCallbacksIS1J_NS1O_17LinearCombinationISH_fSH_fLNS_15FloatRoundStyleE2EEESG_S1N_JEEENS4_5SM1004TMEM4LOAD26SM100_TMEM_LOAD_32dp32b64xES12_NS13_INS14_ILi2ELi4ELi3EEES17_NSV_INS5_IJS18_S1L_EEENS5_IJS1L_SB_EEEEEEENS4_39AutoVectorizingCopyWithAssumedAlignmentILi128EEENS4_14SM90_TMA_STOREES22_S24_S24_EEEvvEEEEvNT_6ParamsE)
        /*0038*/ 	.word	0x00000000


	//----- nvinfo : EIATTR_MIN_STACK_SIZE
	.align		4
.L_27:
        /*003c*/ 	.byte	0x04, 0x12
        /*003e*/ 	.short	(.L_29 - .L_28)
	.align		4
.L_28:
        /*0040*/ 	.word	index@(_ZN7cutlass13device_kernelINS_4gemm6kernel13GemmUniversalIN4cute5tupleIJiiiiEEENS1_10collective13CollectiveMmaINS1_35MainloopSm100TmaUmmaWarpSpecializedILi2ELi2ELi4ENS5_IJNS4_1CILi1EEESB_SB_EEEEENS5_IJNSA_ILi128EEESE_NSA_ILi32EEEEEENS_12float_e4m3_tENS5_IJlSB_lEEESH_SI_NS4_8TiledMMAINS4_8MMA_AtomIJNS4_10MMA_TraitsINS4_19SM100_MMA_F8F6F4_SSEJSH_SH_fSE_SE_NS4_17integral_constantINS4_4UMMA5MajorELSP_0EEESQ_NSN_INSO_7ScaleInELSR_0EEESS_EEEEEENS4_6LayoutISC_NS5_IJNSA_ILi0EEESW_SW_EEEEENS5_IJNS4_10UnderscoreESZ_SZ_EEEEENS4_13SM90_TMA_LOADENS4_14ComposedLayoutINS4_7SwizzleILi1ELi4ELi3EEENS4_18smem_ptr_flag_bitsILi8EEENSV_INS5_IJNSA_ILi8EEESF_EEENS5_IJSF_SB_EEEEEEEvNS4_8identityES12_S1C_vS1D_EENS_8epilogue10collective18CollectiveEpilogueINS1F_23Sm100TmaWarpSpecializedILi2ELi2ELi64ELb0ELb0EEEJSG_NS5_IJNSV_ISE_SB_EENSV_INSA_ILi64EEESB_EEEEESH_SI_SH_SI_NS1F_6fusion15FusionCallbacksIS1J_NS1O_17LinearCombinationISH_fSH_fLNS_15FloatRoundStyleE2EEESG_S1N_JEEENS4_5SM1004TMEM4LOAD26SM100_TMEM_LOAD_32dp32b64xES12_NS13_INS14_ILi2ELi4ELi3EEES17_NSV_INS5_IJS18_S1L_EEENS5_IJS1L_SB_EEEEEEENS4_39AutoVectorizingCopyWithAssumedAlignmentILi128EEENS4_14SM90_TMA_STOREES22_S24_S24_EEEvvEEEEvNT_6ParamsE)
        /*0044*/ 	.word	0x00000000
.L_29:


//--------------------- .nv.compat                --------------------------
	.section	.nv.compat,"",@"SHT_CUDA_COMPAT_INFO"
	.align	4
        /*0000*/ 	.byte	0x02, 0x09, 0x01, 0x00, 0x02, 0x02, 0x02, 0x00, 0x02, 0x05, 0x05, 0x00, 0x03, 0x07, 0x01, 0x01
        /*0010*/ 	.byte	0x02, 0x03, 0x01, 0x00, 0x02, 0x06, 0x01, 0x00, 0x04, 0x0b, 0x08, 0x00, 0x09, 0x00, 0x00, 0x00
        /*0020*/ 	.byte	0x00, 0x00, 0x00, 0x00


//--------------------- .nv.info._ZN7cutlass13device_kernelINS_4gemm6kernel13GemmUniversalIN4cute5tupleIJiiiiEEENS1_10collective13CollectiveMmaINS1_35MainloopSm100TmaUmmaWarpSpecializedILi2ELi2ELi4ENS5_IJNS4_1CILi1EEESB_SB_EEEEENS5_IJNSA_ILi128EEESE_NSA_ILi32EEEEEENS_12float_e4m3_tENS5_IJlSB_lEEESH_SI_NS4_8TiledMMAINS4_8MMA_AtomIJNS4_10MMA_TraitsINS4_19SM100_MMA_F8F6F4_SSEJSH_SH_fSE_SE_NS4_17integral_constantINS4_4UMMA5MajorELSP_0EEESQ_NSN_INSO_7ScaleInELSR_0EEESS_EEEEEENS4_6LayoutISC_NS5_IJNSA_ILi0EEESW_SW_EEEEENS5_IJNS4_10UnderscoreESZ_SZ_EEEEENS4_13SM90_TMA_LOADENS4_14ComposedLayoutINS4_7SwizzleILi1ELi4ELi3EEENS4_18smem_ptr_flag_bitsILi8EEENSV_INS5_IJNSA_ILi8EEESF_EEENS5_IJSF_SB_EEEEEEEvNS4_8identityES12_S1C_vS1D_EENS_8epilogue10collective18CollectiveEpilogueINS1F_23Sm100TmaWarpSpecializedILi2ELi2ELi64ELb0ELb0EEEJSG_NS5_IJNSV_ISE_SB_EENSV_INSA_ILi64EEESB_EEEEESH_SI_SH_SI_NS1F_6fusion15FusionCallbacksIS1J_NS1O_17LinearCombinationISH_fSH_fLNS_15FloatRoundStyleE2EEESG_S1N_JEEENS4_5SM1004TMEM4LOAD26SM100_TMEM_LOAD_32dp32b64xES12_NS13_INS14_ILi2ELi4ELi3EEES17_NSV_INS5_IJS18_S1L_EEENS5_IJS1L_SB_EEEEEEENS4_39AutoVectorizingCopyWithAssumedAlignmentILi128EEENS4_14SM90_TMA_STOREES22_S24_S24_EEEvvEEEEvNT_6ParamsE --------------------------
	.section	.nv.info._ZN7cutlass13device_kernelINS_4gemm6kernel13GemmUniversalIN4cute5tupleIJiiiiEEENS1_10collective13CollectiveMmaINS1_35MainloopSm100TmaUmmaWarpSpecializedILi2ELi2ELi4ENS5_IJNS4_1CILi1EEESB_SB_EEEEENS5_IJNSA_ILi128EEESE_NSA_ILi32EEEEEENS_12float_e4m3_tENS5_IJlSB_lEEESH_SI_NS4_8TiledMMAINS4_8MMA_AtomIJNS4_10MMA_TraitsINS4_19SM100_MMA_F8F6F4_SSEJSH_SH_fSE_SE_NS4_17integral_constantINS4_4UMMA5MajorELSP_0EEESQ_NSN_INSO_7ScaleInELSR_0EEESS_EEEEEENS4_6LayoutISC_NS5_IJNSA_ILi0EEESW_SW_EEEEENS5_IJNS4_10UnderscoreESZ_SZ_EEEEENS4_13SM90_TMA_LOADENS4_14ComposedLayoutINS4_7SwizzleILi1ELi4ELi3EEENS4_18smem_ptr_flag_bitsILi8EEENSV_INS5_IJNSA_ILi8EEESF_EEENS5_IJSF_SB_EEEEEEEvNS4_8identityES12_S1C_vS1D_EENS_8epilogue10collective18CollectiveEpilogueINS1F_23Sm100TmaWarpSpecializedILi2ELi2ELi64ELb0ELb0EEEJSG_NS5_IJNSV_ISE_SB_EENSV_INSA_ILi64EEESB_EEEEESH_SI_SH_SI_NS1F_6fusion15FusionCallbacksIS1J_NS1O_17LinearCombinationISH_fSH_fLNS_15FloatRoundStyleE2EEESG_S1N_JEEENS4_5SM1004TMEM4LOAD26SM100_TMEM_LOAD_32dp32b64xES12_NS13_INS14_ILi2ELi4ELi3EEES17_NSV_INS5_IJS18_S1L_EEENS5_IJS1L_SB_EEEEEEENS4_39AutoVectorizingCopyWithAssumedAlignmentILi128EEENS4_14SM90_TMA_STOREES22_S24_S24_EEEvvEEEEvNT_6ParamsE,"",@"SHT_CUDA_INFO"
	.sectionflags	@""
	.align	4


	//----- nvinfo : EIATTR_CUDA_API_VERSION
	.align		4
        /*0000*/ 	.byte	0x04, 0x37
        /*0002*/ 	.short	(.L_31 - .L_30)
.L_30:
        /*0004*/ 	.word	0x00000082


	//----- nvinfo : EIATTR_KPARAM_INFO
	.align		4
.L_31:
        /*0008*/ 	.byte	0x04, 0x17
        /*000a*/ 	.short	(.L_33 - .L_32)
.L_32:
        /*000c*/ 	.word	0x00000000
        /*0010*/ 	.short	0x0000
        /*0012*/ 	.short	0x0000
        /*0014*/ 	.byte	0x00, 0xf0, 0x01, 0x20


	//----- nvinfo : EIATTR_AT_ENTRY_FRAGMENTS
	.align		4
.L_33:
        /*0018*/ 	.byte	0x04, 0x4f
        /*001a*/ 	.short	(.L_35 - .L_34)


	//   ....[0]....
.L_34:
        /*001c*/ 	.word	0x00000006


	//----- nvinfo : EIATTR_RESERVED_SMEM_USED
	.align		4
.L_35:
        /*0020*/ 	.byte	0x01, 0x41
	.zero		2


	//----- nvinfo : EIATTR_SPARSE_MMA_MASK
	.align		4
        /*0024*/ 	.byte	0x03, 0x50
        /*0026*/ 	.short	0x0000


	//----- nvinfo : EIATTR_TCGEN05_1CTA_USED
	.align		4
        /*0028*/ 	.byte	0x01, 0x51
	.zero		2


	//----- nvinfo : EIATTR_MAXREG_COUNT
	.align		4
        /*002c*/ 	.byte	0x03, 0x1b
        /*002e*/ 	.short	0x00ff


	//----- nvinfo : EIATTR_NUM_BARRIERS
	.align		4
        /*0030*/ 	.byte	0x02, 0x4c
        /*0032*/ 	.byte	0x07
	.zero		1


	//----- nvinfo : EIATTR_EXTERNS
	.align		4
        /*0034*/ 	.byte	0x04, 0x0f
        /*0036*/ 	.short	(.L_37 - .L_36)


	//   ....[0]....
	.align		4
.L_36:
        /*0038*/ 	.word	index@(__assertfail)


	//----- nvinfo : EIATTR_MERCURY_ISA_VERSION
	.align		4
.L_37:
        /*003c*/ 	.byte	0x03, 0x5f
        /*003e*/ 	.short	0x0101


	//----- nvinfo : EIATTR_INT_WARP_WIDE_INSTR_OFFSETS
	.align		4
        /*0040*/ 	.byte	0x04, 0x31
        /*0042*/ 	.short	(.L_39 - .L_38)


	//   ....[0]....
.L_38:
        /*0044*/ 	.word	0x00001d40


	//   ....[1]....
        /*0048*/ 	.word	0x00003520


	//   ....[2]....
        /*004c*/ 	.word	0x00003540


	//   ....[3]....
        /*0050*/ 	.word	0x00003570


	//   ....[4]....
        /*0054*/ 	.word	0x00003ea0


	//   ....[5]....
        /*0058*/ 	.word	0x00003f10


	//   ....[6]....
        /*005c*/ 	.word	0x000040f0


	//   ....[7]....
        /*0060*/ 	.word	0x00004250


	//----- nvinfo : EIATTR_COOP_GROUP_MASK_REGIDS
	.align		4
.L_39:
        /*0064*/ 	.byte	0x04, 0x29
        /*0066*/ 	.short	(.L_41 - .L_40)


	//   ....[0]....
.L_40:
        /*0068*/ 	.word	0xffffffff


	//   ....[1]....
        /*006c*/ 	.word	0xffffffff


	//   ....[2]....
        /*0070*/ 	.word	0xffffffff


	//   ....[3]....
        /*0074*/ 	.word	0xffffffff


	//   ....[4]....
        /*0078*/ 	.word	0xffffffff


	//   ....[5]....
        /*007c*/ 	.word	0xffffffff


	//   ....[6]....
        /*0080*/ 	.word	0xffffffff


	//   ....[7]....
        /*0084*/ 	.word	0xffffffff


	//   ....[8]....
        /*0088*/ 	.word	0xffffffff


	//   ....[9]....
        /*008c*/ 	.word	0xffffffff


	//   ....[10]....
        /*0090*/ 	.word	0xffffffff


	//   ....[11]....
        /*0094*/ 	.word	0xffffffff


	//   ....[12]....
        /*0098*/ 	.word	0xffffffff


	//----- nvinfo : EIATTR_COOP_GROUP_INSTR_OFFSETS
	.align		4
.L_41:
        /*009c*/ 	.byte	0x04, 0x28
        /*009e*/ 	.short	(.L_43 - .L_42)


	//   ....[0]....
.L_42:
        /*00a0*/ 	.word	0x00000090


	//   ....[1]....
        /*00a4*/ 	.word	0x000004d0


	//   ....[2]....
        /*00a8*/ 	.word	0x00000600


	//   ....[3]....
        /*00ac*/ 	.word	0x00000760


	//   ....[4]....
        /*00b0*/ 	.word	0x00000860


	//   ....[5]....
        /*00b4*/ 	.word	0x000009d0


	//   ....[6]....
        /*00b8*/ 	.word	0x00000b70


	//   ....[7]....
        /*00bc*/ 	.word	0x00001c20


	//   ....[8]....
        /*00c0*/ 	.word	0x000028e0


	//   ....[9]....
        /*00c4*/ 	.word	0x00002af0


	//   ....[10]....
        /*00c8*/ 	.word	0x00002b20


	//   ....[11]....
        /*00cc*/ 	.word	0x00003400


	//   ....[12]....
        /*00d0*/ 	.word	0x00003630


	//----- nvinfo : EIATTR_VRC_CTA_INIT_COUNT
	.align		4
.L_43:
        /*00d4*/ 	.byte	0x02, 0x4a
        /*00d6*/ 	.byte	0x80
	.zero		1


	//----- nvinfo : EIATTR_SYSCALL_OFFSETS
	.align		4
        /*00d8*/ 	.byte	0x04, 0x46
        /*00da*/ 	.short	(.L_45 - .L_44)


	//   ....[0]....
.L_44:
        /*00dc*/ 	.word	0x00004c80


	//   ....[1]....
        /*00e0*/ 	.word	0x00004dc0


	//   ....[2]....
        /*00e4*/ 	.word	0x00005620


	//   ....[3]....
        /*00e8*/ 	.word	0x00006c30


	//----- nvinfo : EIATTR_MBARRIER_INSTR_OFFSETS
	.align		4
.L_45:
        /*00ec*/ 	.byte	0x04, 0x39
        /*00ee*/ 	.short	(.L_47 - .L_46)


	//   ....[0]....
.L_46:
        /*00f0*/ 	.word	0x000005b0
        /*00f4*/ 	.word	0x000000ff
        /*00f8*/ 	.word	0x00000000
        /*00fc*/ 	.short	0x0100
        /*00fe*/ 	.byte	0x05
	.zero		1


	//   ....[1]....
        /*0100*/ 	.word	0x000005c0
        /*0104*/ 	.word	0x000000ff
        /*0108*/ 	.word	0x00000010
        /*010c*/ 	.short	0x0100
        /*010e*/ 	.byte	0x05
	.zero		1


	//   ....[2]....
        /*0110*/ 	.word	0x000005d0
        /*0114*/ 	.word	0x000000ff
        /*0118*/ 	.word	0x00000008
        /*011c*/ 	.short	0x0100
        /*011e*/ 	.byte	0x05
	.zero		1


	//   ....[3]....
        /*0120*/ 	.word	0x000005e0
        /*0124*/ 	.word	0x000000ff
        /*0128*/ 	.word	0x00000018
        /*012c*/ 	.short	0x0100
        /*012e*/ 	.byte	0x05
	.zero		1


	//   ....[4]....
        /*0130*/ 	.word	0x00000710
        /*0134*/ 	.word	0x000000ff
        /*0138*/ 	.word	0x00000020
        /*013c*/ 	.short	0x0100
        /*013e*/ 	.byte	0x07
	.zero		1


	//   ....[5]....
        /*0140*/ 	.word	0x00000720
        /*0144*/ 	.word	0x000000ff
        /*0148*/ 	.word	0x00000030
        /*014c*/ 	.short	0x0100
        /*014e*/ 	.byte	0x07
	.zero		1


	//   ....[6]....
        /*0150*/ 	.word	0x00000730
        /*0154*/ 	.word	0x000000ff
        /*0158*/ 	.word	0x00000028
        /*015c*/ 	.short	0x0100
        /*015e*/ 	.byte	0x07
	.zero		1


	//   ....[7]....
        /*0160*/ 	.word	0x00000740
        /*0164*/ 	.word	0x000000ff
        /*0168*/ 	.word	0x00000038
        /*016c*/ 	.short	0x0100
        /*016e*/ 	.byte	0x07
	.zero		1


	//   ....[8]....
        /*0170*/ 	.word	0x00000830
        /*0174*/ 	.word	0x000000ff
        /*0178*/ 	.word	0x00000040
        /*017c*/ 	.short	0x0100
        /*017e*/ 	.byte	0x05
	.zero		1


	//   ....[9]....
        /*0180*/ 	.word	0x00000840
        /*0184*/ 	.word	0x000000ff
        /*0188*/ 	.word	0x00000048
        /*018c*/ 	.short	0x0100
        /*018e*/ 	.byte	0x05
	.zero		1


	//   ....[10]....
        /*0190*/ 	.word	0x00000980
        /*0194*/ 	.word	0x000000ff
        /*0198*/ 	.word	0x00000050
        /*019c*/ 	.short	0x0100
        /*019e*/ 	.byte	0x05
	.zero		1


	//   ....[11]....
        /*01a0*/ 	.word	0x00000990
        /*01a4*/ 	.word	0x000000ff
        /*01a8*/ 	.word	0x00000060
        /*01ac*/ 	.short	0x0100
        /*01ae*/ 	.byte	0x05
	.zero		1


	//   ....[12]....
        /*01b0*/ 	.word	0x000009a0
        /*01b4*/ 	.word	0x000000ff
        /*01b8*/ 	.word	0x00000058
        /*01bc*/ 	.short	0x0100
        /*01be*/ 	.byte	0x05
	.zero		1


	//   ....[13]....
        /*01c0*/ 	.word	0x000009b0
        /*01c4*/ 	.word	0x000000ff
        /*01c8*/ 	.word	0x00000068
        /*01cc*/ 	.short	0x0100
        /*01ce*/ 	.byte	0x05
	.zero		1


	//   ....[14]....
        /*01d0*/ 	.word	0x00000ae0
        /*01d4*/ 	.word	0x000000ff
        /*01d8*/ 	.word	0x00000070
        /*01dc*/ 	.short	0x0100
        /*01de*/ 	.byte	0x07
	.zero		1


	//   ....[15]....
        /*01e0*/ 	.word	0x00000af0
        /*01e4*/ 	.word	0x000000ff
        /*01e8*/ 	.word	0x00000090
        /*01ec*/ 	.short	0x0100
        /*01ee*/ 	.byte	0x07
	.zero		1


	//   ....[16]....
        /*01f0*/ 	.word	0x00000b00
        /*01f4*/ 	.word	0x000000ff
        /*01f8*/ 	.word	0x00000078
        /*01fc*/ 	.short	0x0100
        /*01fe*/ 	.byte	0x07
	.zero		1


	//   ....[17]....
        /*0200*/ 	.word	0x00000b10
        /*0204*/ 	.word	0x000000ff
        /*0208*/ 	.word	0x00000098
        /*020c*/ 	.short	0x0100
        /*020e*/ 	.byte	0x07
	.zero		1


	//   ....[18]....
        /*0210*/ 	.word	0x00000b20
        /*0214*/ 	.word	0x000000ff
        /*0218*/ 	.word	0x00000080
        /*021c*/ 	.short	0x0100
        /*021e*/ 	.byte	0x07
	.zero		1


	//   ....[19]....
        /*0220*/ 	.word	0x00000b30
        /*0224*/ 	.word	0x000000ff
        /*0228*/ 	.word	0x000000a0
        /*022c*/ 	.short	0x0100
        /*022e*/ 	.byte	0x07
	.zero		1


	//   ....[20]....
        /*0230*/ 	.word	0x00000b40
        /*0234*/ 	.word	0x000000ff
        /*0238*/ 	.word	0x00000088
        /*023c*/ 	.short	0x0100
        /*023e*/ 	.byte	0x07
	.zero		1


	//   ....[21]....
        /*0240*/ 	.word	0x00000b50
        /*0244*/ 	.word	0x000000ff
        /*0248*/ 	.word	0x000000a8
        /*024c*/ 	.short	0x0100
        /*024e*/ 	.byte	0x07
	.zero		1


	//   ....[22]....
        /*0250*/ 	.word	0x00000c40
        /*0254*/ 	.word	0x000000ff
        /*0258*/ 	.word	0x000000b0
        /*025c*/ 	.short	0x0100
        /*025e*/ 	.byte	0x05
	.zero		1


	//   ....[23]....
        /*0260*/ 	.word	0x00000c50
        /*0264*/ 	.word	0x000000ff
        /*0268*/ 	.word	0x000000c0
        /*026c*/ 	.short	0x0100
        /*026e*/ 	.byte	0x05
	.zero		1


	//   ....[24]....
        /*0270*/ 	.word	0x00000c60
        /*0274*/ 	.word	0x000000ff
        /*0278*/ 	.word	0x000000b8
        /*027c*/ 	.short	0x0100
        /*027e*/ 	.byte	0x05
	.zero		1


	//   ....[25]....
        /*0280*/ 	.word	0x00000c70
        /*0284*/ 	.word	0x000000ff
        /*0288*/ 	.word	0x000000c8
        /*028c*/ 	.short	0x0100
        /*028e*/ 	.byte	0x05
	.zero		1


	//   ....[26]....
        /*0290*/ 	.word	0x00001540
        /*0294*/ 	.word	0x00000003
        /*0298*/ 	.word	0x000000c0
        /*029c*/ 	.short	0x010a
        /*029e*/ 	.byte	0xff
	.zero		1


	//   ....[27]....
        /*02a0*/ 	.word	0x00001570
        /*02a4*/ 	.word	0x00000003
        /*02a8*/ 	.word	0x000000b0
        /*02ac*/ 	.short	0x0101
        /*02ae*/ 	.byte	0xff
	.zero		1


	//   ....[28]....
        /*02b0*/ 	.word	0x00001640
        /*02b4*/ 	.word	0x000000ff
        /*02b8*/ 	.word	0x00000010
        /*02bc*/ 	.short	0x010a
        /*02be*/ 	.byte	0x08
	.zero		1


	//   ....[29]....
        /*02c0*/ 	.word	0x000016e0
        /*02c4*/ 	.word	0x000000ff
        /*02c8*/ 	.word	0x00000010
        /*02cc*/ 	.short	0x010a
        /*02ce*/ 	.byte	0x21
	.zero		1


	//   ....[30]....
        /*02d0*/ 	.word	0x00001840
        /*02d4*/ 	.word	0x000000ff
        /*02d8*/ 	.word	0x00000010
        /*02dc*/ 	.short	0x010a
        /*02de*/ 	.byte	0x08
	.zero		1


	//   ....[31]....
        /*02e0*/ 	.word	0x00001930
        /*02e4*/ 	.word	0x000000ff
        /*02e8*/ 	.word	0x00000048
        /*02ec*/ 	.short	0x0101
        /*02ee*/ 	.byte	0x04
	.zero		1


	//   ....[32]....
        /*02f0*/ 	.word	0x00001950
        /*02f4*/ 	.word	0x000000ff
        /*02f8*/ 	.word	0x00000010
        /*02fc*/ 	.short	0x010a
        /*02fe*/ 	.byte	0x08
	.zero		1


	//   ....[33]....
        /*0300*/ 	.word	0x000019d0
        /*0304*/ 	.word	0x000000ff
        /*0308*/ 	.word	0x00000010
        /*030c*/ 	.short	0x010a
        /*030e*/ 	.byte	0x11
	.zero		1


	//   ....[34]....
        /*0310*/ 	.word	0x00001b30
        /*0314*/ 	.word	0x000000ff
        /*0318*/ 	.word	0x00000010
        /*031c*/ 	.short	0x010a
        /*031e*/ 	.byte	0x08
	.zero		1


	//   ....[35]....
        /*0320*/ 	.word	0x00001c50
        /*0324*/ 	.word	0x00000002
        /*0328*/ 	.word	0x00000050
        /*032c*/ 	.short	0x010a
        /*032e*/ 	.byte	0xff
	.zero		1


	//   ....[36]....
        /*0330*/ 	.word	0x00001d10
        /*0334*/ 	.word	0x00000002
        /*0338*/ 	.word	0x00000000
        /*033c*/ 	.short	0x0101
        /*033e*/ 	.byte	0xff
	.zero		1


	//   ....[37]....
        /*0340*/ 	.word	0x00002270
        /*0344*/ 	.word	0x000000ff
        /*0348*/ 	.word	0x00000000
        /*034c*/ 	.short	0x010a
        /*034e*/ 	.byte	0x04
	.zero		1


	//   ....[38]....
        /*0350*/ 	.word	0x00002310
        /*0354*/ 	.word	0x00000000
        /*0358*/ 	.word	0x00000000
        /*035c*/ 	.short	0x010a
        /*035e*/ 	.byte	0xff
	.zero		1


	//   ....[39]....
        /*0360*/ 	.word	0x00002430
        /*0364*/ 	.word	0x00000000
        /*0368*/ 	.word	0x000000b0
        /*036c*/ 	.short	0x010a
        /*036e*/ 	.byte	0xff
	.zero		1


	//   ....[40]....
        /*0370*/ 	.word	0x00002490
        /*0374*/ 	.word	0x00000004
        /*0378*/ 	.word	0x00000000
        /*037c*/ 	.short	0x0101
        /*037e*/ 	.byte	0xff
	.zero		1


	//   ....[41]....
        /*0380*/ 	.word	0x000024b0
        /*0384*/ 	.word	0x000000ff
        /*0388*/ 	.word	0x00000060
        /*038c*/ 	.short	0x010a
        /*038e*/ 	.byte	0x05
	.zero		1


	//   ....[42]....
        /*0390*/ 	.word	0x000025d0
        /*0394*/ 	.word	0x00000000
        /*0398*/ 	.word	0x00000050
        /*039c*/ 	.short	0x010a
        /*039e*/ 	.byte	0xff
	.zero		1


	//   ....[43]....
        /*03a0*/ 	.word	0x000026e0
        /*03a4*/ 	.word	0x00000000
        /*03a8*/ 	.word	0x00000000
        /*03ac*/ 	.short	0x0101
        /*03ae*/ 	.byte	0xff
	.zero		1


	//   ....[44]....
        /*03b0*/ 	.word	0x00002770
        /*03b4*/ 	.word	0x000000ff
        /*03b8*/ 	.word	0x00000060
        /*03bc*/ 	.short	0x0106
        /*03be*/ 	.byte	0x05
	.zero		1


	//   ....[45]....
        /*03c0*/ 	.word	0x00002790
        /*03c4*/ 	.word	0x000000ff
        /*03c8*/ 	.word	0x00000060
        /*03cc*/ 	.short	0x010a
        /*03ce*/ 	.byte	0x05
	.zero		1


	//   ....[46]....
        /*03d0*/ 	.word	0x00002820
        /*03d4*/ 	.word	0x000000ff
        /*03d8*/ 	.word	0x00000060
        /*03dc*/ 	.short	0x0106
        /*03de*/ 	.byte	0x04
	.zero		1


	//   ....[47]....
        /*03e0*/ 	.word	0x00002860
        /*03e4*/ 	.word	0x00000000
        /*03e8*/ 	.word	0x00000060
        /*03ec*/ 	.short	0x010a
        /*03ee*/ 	.byte	0xff
	.zero		1


	//   ....[48]....
        /*03f0*/ 	.word	0x00002d40
        /*03f4*/ 	.word	0x00000000
        /*03f8*/ 	.word	0x00000050
        /*03fc*/ 	.short	0x010a
        /*03fe*/ 	.byte	0xff
	.zero		1


	//   ....[49]....
        /*0400*/ 	.word	0x00002e40
        /*0404*/ 	.word	0x00000003
        /*0408*/ 	.word	0x00000000
        /*040c*/ 	.short	0x0101
        /*040e*/ 	.byte	0xff
	.zero		1


	//   ....[50]....
        /*0410*/ 	.word	0x00002e50
        /*0414*/ 	.word	0x000000ff
        /*0418*/ 	.word	0x00000000
        /*041c*/ 	.short	0x010a
        /*041e*/ 	.byte	0x04
	.zero		1


	//   ....[51]....
        /*0420*/ 	.word	0x00002e70
        /*0424*/ 	.word	0x000000ff
        /*0428*/ 	.word	0x00000090
        /*042c*/ 	.short	0x010a
        /*042e*/ 	.byte	0x09
	.zero		1


	//   ....[52]....
        /*0430*/ 	.word	0x00002f50
        /*0434*/ 	.word	0x000000ff
        /*0438*/ 	.word	0x00000000
        /*043c*/ 	.short	0x010a
        /*043e*/ 	.byte	0x07
	.zero		1


	//   ....[53]....
        /*0440*/ 	.word	0x00003080
        /*0444*/ 	.word	0x000000ff
        /*0448*/ 	.word	0x00000000
        /*044c*/ 	.short	0x010a
        /*044e*/ 	.byte	0x04
	.zero		1


	//   ....[54]....
        /*0450*/ 	.word	0x00003230
        /*0454*/ 	.word	0x000000ff
        /*0458*/ 	.word	0x00000000
        /*045c*/ 	.short	0x010a
        /*045e*/ 	.byte	0x05
	.zero		1


	//   ....[55]....
        /*0460*/ 	.word	0x000032c0
        /*0464*/ 	.word	0x000000ff
        /*0468*/ 	.word	0x00000000
        /*046c*/ 	.short	0x010a
        /*046e*/ 	.byte	0x05
	.zero		1


	//   ....[56]....
        /*0470*/ 	.word	0x00003350
        /*0474*/ 	.word	0x000000ff
        /*0478*/ 	.word	0x00000000
        /*047c*/ 	.short	0x010a
        /*047e*/ 	.byte	0x05
	.zero		1


	//   ....[57]....
        /*0480*/ 	.word	0x000033e0
        /*0484*/ 	.word	0x000000ff
        /*0488*/ 	.word	0x00000000
        /*048c*/ 	.short	0x010a
        /*048e*/ 	.byte	0x07
	.zero		1


	//   ....[58]....
        /*0490*/ 	.word	0x00003840
        /*0494*/ 	.word	0x00000000
        /*0498*/ 	.word	0x00000050
        /*049c*/ 	.short	0x010a
        /*049e*/ 	.byte	0xff
	.zero		1


	//   ....[59]....
        /*04a0*/ 	.word	0x00003900
        /*04a4*/ 	.word	0x00000000
        /*04a8*/ 	.word	0x00000000
        /*04ac*/ 	.short	0x0101
        /*04ae*/ 	.byte	0xff
	.zero		1


	//   ....[60]....
        /*04b0*/ 	.word	0x00003c20
        /*04b4*/ 	.word	0x000000ff
        /*04b8*/ 	.word	0x00000048
        /*04bc*/ 	.short	0x010a
        /*04be*/ 	.byte	0x07
	.zero		1


	//   ....[61]....
        /*04c0*/ 	.word	0x00003e10
        /*04c4*/ 	.word	0x000000ff
        /*04c8*/ 	.word	0x00000030
        /*04cc*/ 	.short	0x010a
        /*04ce*/ 	.byte	0x07
	.zero		1


	//   ....[62]....
        /*04d0*/ 	.word	0x00003fe0
        /*04d4*/ 	.word	0x000000ff
        /*04d8*/ 	.word	0x00000020
        /*04dc*/ 	.short	0x010b
        /*04de*/ 	.byte	0x07
	.zero		1


	//   ....[63]....
        /*04e0*/ 	.word	0x00004050
        /*04e4*/ 	.word	0x000000ff
        /*04e8*/ 	.word	0x00000000
        /*04ec*/ 	.short	0x0101
        /*04ee*/ 	.byte	0x08
	.zero		1


	//   ....[64]....
        /*04f0*/ 	.word	0x00004080
        /*04f4*/ 	.word	0x000000ff
        /*04f8*/ 	.word	0x00000038
        /*04fc*/ 	.short	0x010a
        /*04fe*/ 	.byte	0x07
	.zero		1


	//   ....[65]....
        /*0500*/ 	.word	0x00004290
        /*0504*/ 	.word	0x000000ff
        /*0508*/ 	.word	0x00000028
        /*050c*/ 	.short	0x010b
        /*050e*/ 	.byte	0x07
	.zero		1


	//   ....[66]....
        /*0510*/ 	.word	0x000042b0
        /*0514*/ 	.word	0x000000ff
        /*0518*/ 	.word	0x00000000
        /*051c*/ 	.short	0x0101
        /*051e*/ 	.byte	0x0d
	.zero		1


	//   ....[67]....
        /*0520*/ 	.word	0x000042e0
        /*0524*/ 	.word	0x000000ff
        /*0528*/ 	.word	0x00000030
        /*052c*/ 	.short	0x010a
        /*052e*/ 	.byte	0x07
	.zero		1


	//   ....[68]....
        /*0530*/ 	.word	0x00004320
        /*0534*/ 	.word	0x00000000
        /*0538*/ 	.word	0x00000038
        /*053c*/ 	.short	0x010a
        /*053e*/ 	.byte	0xff
	.zero		1


	//   ....[69]....
        /*0540*/ 	.word	0x00004650
        /*0544*/ 	.word	0x00000000
        /*0548*/ 	.word	0x00000050
        /*054c*/ 	.short	0x010a
        /*054e*/ 	.byte	0xff
	.zero		1


	//   ....[70]....
        /*0550*/ 	.word	0x00004760
        /*0554*/ 	.word	0x00000000
        /*0558*/ 	.word	0x00000000
        /*055c*/ 	.short	0x0101
        /*055e*/ 	.byte	0xff
	.zero		1


	//   ....[71]....
        /*0560*/ 	.word	0x000051c0
        /*0564*/ 	.word	0x00000003
        /*0568*/ 	.word	0x00000020
        /*056c*/ 	.short	0x010a
        /*056e*/ 	.byte	0xff
	.zero		1


	//   ....[72]....
        /*0570*/ 	.word	0x00005200
        /*0574*/ 	.word	0x000000cf
        /*0578*/ 	.word	0x00000070
        /*057c*/ 	.short	0x010a
        /*057e*/ 	.byte	0xff
	.zero		1


	//   ....[73]....
        /*0580*/ 	.word	0x00005330
        /*0584*/ 	.word	0x00000003
        /*0588*/ 	.word	0x00000020
        /*058c*/ 	.short	0x010a
        /*058e*/ 	.byte	0xff
	.zero		1


	//   ....[74]....
        /*0590*/ 	.word	0x00005490
        /*0594*/ 	.word	0x00000000
        /*0598*/ 	.word	0x00000000
        /*059c*/ 	.short	0x0101
        /*059e*/ 	.byte	0xff
	.zero		1


	//   ....[75]....
        /*05a0*/ 	.word	0x000054f0
        /*05a4*/ 	.word	0x000000cf
        /*05a8*/ 	.word	0x00000070
        /*05ac*/ 	.short	0x010a
        /*05ae*/ 	.byte	0xff
	.zero		1


	//   ....[76]....
        /*05b0*/ 	.word	0x000068a0
        /*05b4*/ 	.word	0x000000d2
        /*05b8*/ 	.word	0x00000020
        /*05bc*/ 	.short	0x010a
        /*05be*/ 	.byte	0xff
	.zero		1


	//   ....[77]....
        /*05c0*/ 	.word	0x00006970
        /*05c4*/ 	.word	0x000000d2
        /*05c8*/ 	.word	0x00000020
        /*05cc*/ 	.short	0x010a
        /*05ce*/ 	.byte	0xff
	.zero		1


	//   ....[78]....
        /*05d0*/ 	.word	0x00006ab0
        /*05d4*/ 	.word	0x00000003
        /*05d8*/ 	.word	0x00000000
        /*05dc*/ 	.short	0x0101
        /*05de*/ 	.byte	0xff
	.zero		1


	//   ....[79]....
        /*05e0*/ 	.word	0x00006fc0
        /*05e4*/ 	.word	0x000000ff
        /*05e8*/ 	.word	0x00000000
        /*05ec*/ 	.short	0x0101
        /*05ee*/ 	.byte	0x05
	.zero		1


	//   ....[80]....
        /*05f0*/ 	.word	0x00007f40
        /*05f4*/ 	.word	0x00000003
        /*05f8*/ 	.word	0x000000c0
        /*05fc*/ 	.short	0x010a
        /*05fe*/ 	.byte	0xff
	.zero		1


	//   ....[81]....
        /*0600*/ 	.word	0x00007fa0
        /*0604*/ 	.word	0x00000002
        /*0608*/ 	.word	0x00000010
        /*060c*/ 	.short	0x010a
        /*060e*/ 	.byte	0xff
	.zero		1


	//   ....[82]....
        /*0610*/ 	.word	0x00008000
        /*0614*/ 	.word	0x00000002
        /*0618*/ 	.word	0x00000010
        /*061c*/ 	.short	0x010a
        /*061e*/ 	.byte	0xff
	.zero		1


	//   ....[83]....
        /*0620*/ 	.word	0x00008050
        /*0624*/ 	.word	0x00000002
        /*0628*/ 	.word	0x00000050
        /*062c*/ 	.short	0x010a
        /*062e*/ 	.byte	0xff
	.zero		1


	//   ....[84]....
        /*0630*/ 	.word	0x000080b0
        /*0634*/ 	.word	0x00000000
        /*0638*/ 	.word	0x00000000
        /*063c*/ 	.short	0x010a
        /*063e*/ 	.byte	0xff
	.zero		1


	//   ....[85]....
        /*0640*/ 	.word	0x00008100
        /*0644*/ 	.word	0x00000000
        /*0648*/ 	.word	0x000000b0
        /*064c*/ 	.short	0x010a
        /*064e*/ 	.byte	0xff
	.zero		1


	//   ....[86]....
        /*0650*/ 	.word	0x00008160
        /*0654*/ 	.word	0x00000000
        /*0658*/ 	.word	0x00000060
        /*065c*/ 	.short	0x010a
        /*065e*/ 	.byte	0xff
	.zero		1


	//   ....[87]....
        /*0660*/ 	.word	0x000081b0
        /*0664*/ 	.word	0x00000000
        /*0668*/ 	.word	0x00000050
        /*066c*/ 	.short	0x010a
        /*066e*/ 	.byte	0xff
	.zero		1


	//   ....[88]....
        /*0670*/ 	.word	0x00008210
        /*0674*/ 	.word	0x00000000
        /*0678*/ 	.word	0x00000060
        /*067c*/ 	.short	0x010a
        /*067e*/ 	.byte	0xff
	.zero		1


	//   ....[89]....
        /*0680*/ 	.word	0x00008260
        /*0684*/ 	.word	0x00000000
        /*0688*/ 	.word	0x00000050
        /*068c*/ 	.short	0x010a
        /*068e*/ 	.byte	0xff
	.zero		1


	//   ....[90]....
        /*0690*/ 	.word	0x000082c0
        /*0694*/ 	.word	0x00000003
        /*0698*/ 	.word	0x00000090
        /*069c*/ 	.short	0x010a
        /*069e*/ 	.byte	0xff
	.zero		1


	//   ....[91]....
        /*06a0*/ 	.word	0x00008320
        /*06a4*/ 	.word	0x00000000
        /*06a8*/ 	.word	0x00000000
        /*06ac*/ 	.short	0x010a
        /*06ae*/ 	.byte	0xff
	.zero		1


	//   ....[92]....
        /*06b0*/ 	.word	0x00008380
        /*06b4*/ 	.word	0x00000000
        /*06b8*/ 	.word	0x00000000
        /*06bc*/ 	.short	0x010a
        /*06be*/ 	.byte	0xff
	.zero		1


	//   ....[93]....
        /*06c0*/ 	.word	0x000083e0
        /*06c4*/ 	.word	0x00000000
        /*06c8*/ 	.word	0x00000000
        /*06cc*/ 	.short	0x010a
        /*06ce*/ 	.byte	0xff
	.zero		1


	//   ....[94]....
        /*06d0*/ 	.word	0x00008440
        /*06d4*/ 	.word	0x00000000
        /*06d8*/ 	.word	0x00000000
        /*06dc*/ 	.short	0x010a
        /*06de*/ 	.byte	0xff
	.zero		1


	//   ....[95]....
        /*06e0*/ 	.word	0x000084a0
        /*06e4*/ 	.word	0x00000000
        /*06e8*/ 	.word	0x00000000
        /*06ec*/ 	.short	0x010a
        /*06ee*/ 	.byte	0xff
	.zero		1


	//   ....[96]....
        /*06f0*/ 	.word	0x000084f0
        /*06f4*/ 	.word	0x00000000
        /*06f8*/ 	.word	0x00000050
        /*06fc*/ 	.short	0x010a
        /*06fe*/ 	.byte	0xff
	.zero		1


	//   ....[97]....
        /*0700*/ 	.word	0x00008550
        /*0704*/ 	.word	0x00000000
        /*0708*/ 	.word	0x00000048
        /*070c*/ 	.short	0x010a
        /*070e*/ 	.byte	0xff
	.zero		1


	//   ....[98]....
        /*0710*/ 	.word	0x000085b0
        /*0714*/ 	.word	0x00000003
        /*0718*/ 	.word	0x00000030
        /*071c*/ 	.short	0x010a
        /*071e*/ 	.byte	0xff
	.zero		1


	//   ....[99]....
        /*0720*/ 	.word	0x00008610
        /*0724*/ 	.word	0x00000003
        /*0728*/ 	.word	0x00000038
        /*072c*/ 	.short	0x010a
        /*072e*/ 	.byte	0xff
	.zero		1


	//   ....[100]....
        /*0730*/ 	.word	0x00008670
        /*0734*/ 	.word	0x00000000
        /*0738*/ 	.word	0x00000030
        /*073c*/ 	.short	0x010a
        /*073e*/ 	.byte	0xff
	.zero		1


	//   ....[101]....
        /*0740*/ 	.word	0x000086c0
        /*0744*/ 	.word	0x00000000
        /*0748*/ 	.word	0x00000050
        /*074c*/ 	.short	0x010a
        /*074e*/ 	.byte	0xff
	.zero		1


	//   ....[102]....
        /*0750*/ 	.word	0x00008710
        /*0754*/ 	.word	0x00000003
        /*0758*/ 	.word	0x00000020
        /*075c*/ 	.short	0x010a
        /*075e*/ 	.byte	0xff
	.zero		1


	//   ....[103]....
        /*0760*/ 	.word	0x00008760
        /*0764*/ 	.word	0x000000cf
        /*0768*/ 	.word	0x00000070
        /*076c*/ 	.short	0x010a
        /*076e*/ 	.byte	0xff
	.zero		1


	//   ....[104]....
        /*0770*/ 	.word	0x000087b0
        /*0774*/ 	.word	0x000000d2
        /*0778*/ 	.word	0x00000020
        /*077c*/ 	.short	0x010a
        /*077e*/ 	.byte	0xff
	.zero		1


	//----- nvinfo : EIATTR_NUM_MBARRIERS
	.align		4
.L_47:
        /*0780*/ 	.byte	0x03, 0x38
        /*0782*/ 	.short	0x001a


	//----- nvinfo : EIATTR_EXIT_INSTR_OFFSETS
	.align		4
        /*0784*/ 	.byte	0x04, 0x1c
        /*0786*/ 	.short	(.L_49 - .L_48)


	//   ....[0]....
.L_48:
        /*0788*/ 	.word	0x00002340


	//   ....[1]....
        /*078c*/ 	.word	0x00002830


	//   ....[2]....
        /*0790*/ 	.word	0x00002890


	//   ....[3]....
        /*0794*/ 	.word	0x00003640


	//   ....[4]....
        /*0798*/ 	.word	0x00004350


	//   ....[5]....
        /*079c*/ 	.word	0x00004390


	//   ....[6]....
        /*07a0*/ 	.word	0x00007f30


	//----- nvinfo : EIATTR_MAX_THREADS
	.align		4
.L_49:
        /*07a4*/ 	.byte	0x04, 0x05
        /*07a6*/ 	.short	(.L_51 - .L_50)
.L_50:
        /*07a8*/ 	.word	0x00000100
        /*07ac*/ 	.word	0x00000001
        /*07b0*/ 	.word	0x00000001


	//----- nvinfo : EIATTR_CRS_STACK_SIZE
	.align		4
.L_51:
        /*07b4*/ 	.byte	0x04, 0x1e
        /*07b6*/ 	.short	(.L_53 - .L_52)
.L_52:
        /*07b8*/ 	.word	0x00000000


	//----- nvinfo : EIATTR_CBANK_PARAM_SIZE
	.align		4
.L_53:
        /*07bc*/ 	.byte	0x03, 0x19
        /*07be*/ 	.short	0x0800


	//----- nvinfo : EIATTR_PARAM_CBANK
	.align		4
        /*07c0*/ 	.byte	0x04, 0x0a
        /*07c2*/ 	.short	(.L_55 - .L_54)
	.align		4
.L_54:
        /*07c4*/ 	.word	index@(.nv.constant0._ZN7cutlass13device_kernelINS_4gemm6kernel13GemmUniversalIN4cute5tupleIJiiiiEEENS1_10collective13CollectiveMmaINS1_35MainloopSm100TmaUmmaWarpSpecializedILi2ELi2ELi4ENS5_IJNS4_1CILi1EEESB_SB_EEEEENS5_IJNSA_ILi128EEESE_NSA_ILi32EEEEEENS_12float_e4m3_tENS5_IJlSB_lEEESH_SI_NS4_8TiledMMAINS4_8MMA_AtomIJNS4_10MMA_TraitsINS4_19SM100_MMA_F8F6F4_SSEJSH_SH_fSE_SE_NS4_17integral_constantINS4_4UMMA5MajorELSP_0EEESQ_NSN_INSO_7ScaleInELSR_0EEESS_EEEEEENS4_6LayoutISC_NS5_IJNSA_ILi0EEESW_SW_EEEEENS5_IJNS4_10UnderscoreESZ_SZ_EEEEENS4_13SM90_TMA_LOADENS4_14ComposedLayoutINS4_7SwizzleILi1ELi4ELi3EEENS4_18smem_ptr_flag_bitsILi8EEENSV_INS5_IJNSA_ILi8EEESF_EEENS5_IJSF_SB_EEEEEEEvNS4_8identityES12_S1C_vS1D_EENS_8epilogue10collective18CollectiveEpilogueINS1F_23Sm100TmaWarpSpecializedILi2ELi2ELi64ELb0ELb0EEEJSG_NS5_IJNSV_ISE_SB_EENSV_INSA_ILi64EEESB_EEEEESH_SI_SH_SI_NS1F_6fusion15FusionCallbacksIS1J_NS1O_17LinearCombinationISH_fSH_fLNS_15FloatRoundStyleE2EEESG_S1N_JEEENS4_5SM1004TMEM4LOAD26SM100_TMEM_LOAD_32dp32b64xES12_NS13_INS14_ILi2ELi4ELi3EEES17_NSV_INS5_IJS18_S1L_EEENS5_IJS1L_SB_EEEEEEENS4_39AutoVectorizingCopyWithAssumedAlignmentILi128EEENS4_14SM90_TMA_STOREES22_S24_S24_EEEvvEEEEvNT_6ParamsE)
        /*07c8*/ 	.short	0x0380
        /*07ca*/ 	.short	0x0800


	//----- nvinfo : EIATTR_SW_WAR
	.align		4
.L_55:
        /*07cc*/ 	.byte	0x04, 0x36
        /*07ce*/ 	.short	(.L_57 - .L_56)
.L_56:
        /*07d0*/ 	.word	0x00000008
.L_57:


//--------------------- .nv.callgraph             --------------------------
	.section	.nv.callgraph,"",@"SHT_CUDA_CALLGRAPH"
	.align	4
	.sectionentsize	8
	.align		4
        /*0000*/ 	.word	0x00000000
	.align		4
        /*0004*/ 	.word	0xffffffff
	.align		4
        /*0008*/ 	.word	index@(_ZN7cutlass13device_kernelINS_4gemm6kernel13GemmUniversalIN4cute5tupleIJiiiiEEENS1_10collective13CollectiveMmaINS1_35MainloopSm100TmaUmmaWarpSpecializedILi2ELi2ELi4ENS5_IJNS4_1CILi1EEESB_SB_EEEEENS5_IJNSA_ILi128EEESE_NSA_ILi32EEEEEENS_12float_e4m3_tENS5_IJlSB_lEEESH_SI_NS4_8TiledMMAINS4_8MMA_AtomIJNS4_10MMA_TraitsINS4_19SM100_MMA_F8F6F4_SSEJSH_SH_fSE_SE_NS4_17integral_constantINS4_4UMMA5MajorELSP_0EEESQ_NSN_INSO_7ScaleInELSR_0EEESS_EEEEEENS4_6LayoutISC_NS5_IJNSA_ILi0EEESW_SW_EEEEENS5_IJNS4_10UnderscoreESZ_SZ_EEEEENS4_13SM90_TMA_LOADENS4_14ComposedLayoutINS4_7SwizzleILi1ELi4ELi3EEENS4_18smem_ptr_flag_bitsILi8EEENSV_INS5_IJNSA_ILi8EEESF_EEENS5_IJSF_SB_EEEEEEEvNS4_8identityES12_S1C_vS1D_EENS_8epilogue10collective18CollectiveEpilogueINS1F_23Sm100TmaWarpSpecializedILi2ELi2ELi64ELb0ELb0EEEJSG_NS5_IJNSV_ISE_SB_EENSV_INSA_ILi64EEESB_EEEEESH_SI_SH_SI_NS1F_6fusion15FusionCallbacksIS1J_NS1O_17LinearCombinationISH_fSH_fLNS_15FloatRoundStyleE2EEESG_S1N_JEEENS4_5SM1004TMEM4LOAD26SM100_TMEM_LOAD_32dp32b64xES12_NS13_INS14_ILi2ELi4ELi3EEES17_NSV_INS5_IJS18_S1L_EEENS5_IJS1L_SB_EEEEEEENS4_39AutoVectorizingCopyWithAssumedAlignmentILi128EEENS4_14SM90_TMA_STOREES22_S24_S24_EEEvvEEEEvNT_6ParamsE)
	.align		4
        /*000c*/ 	.word	index@(__assertfail)
	.align		4
        /*0010*/ 	.word	0x00000000
	.align		4
        /*0014*/ 	.word	0xfffffffe
	.align		4
        /*0018*/ 	.word	0x00000000
	.align		4
        /*001c*/ 	.word	0xfffffffd
	.align		4
        /*0020*/ 	.word	0x00000000
	.align		4
        /*0024*/ 	.word	0xfffffffc


//--------------------- .nv.constant4             --------------------------
	.section	.nv.constant4,"a",@progbits
	.align	8
	.align		8
.nv.constant4:
        /*0000*/ 	.dword	__assertfail
	.align		8
        /*0008*/ 	.dword	__unnamed_1
	.align		8
        /*0010*/ 	.dword	__unnamed_2
	.align		8
        /*0018*/ 	.dword	_ZN40_INTERNAL_b1ca5457_4_k_cu_6db17380_337324cuda3std3__45__cpo5beginE
	.align		8
        /*0020*/ 	.dword	_ZN40_INTERNAL_b1ca5457_4_k_cu_6db17380_337324cuda3std3__45__cpo3endE
	.align		8
        /*0028*/ 	.dword	_ZN40_INTERNAL_b1ca5457_4_k_cu_6db17380_337324cuda3std3__45__cpo6cbeginE
	.align		8
        /*0030*/ 	.dword	_ZN40_INTERNAL_b1ca5457_4_k_cu_6db17380_337324cuda3std3__45__cpo4cendE
	.align		8
        /*0038*/ 	.dword	_ZN40_INTERNAL_b1ca5457_4_k_cu_6db17380_337324cuda3std3__442_GLOBAL__N__b1ca5457_4_k_cu_6db17380_337326ignoreE
	.align		8
        /*0040*/ 	.dword	_ZN40_INTERNAL_b1ca5457_4_k_cu_6db17380_337324cuda3std3__419piecewise_constructE
	.align		8
        /*0048*/ 	.dword	_ZN40_INTERNAL_b1ca5457_4_k_cu_6db17380_337324cuda3std3__48in_placeE
	.align		8
        /*0050*/ 	.dword	_ZN40_INTERNAL_b1ca5457_4_k_cu_6db17380_337324cuda3std6ranges3__45__cpo4swapE
	.align		8
        /*0058*/ 	.dword	_ZN40_INTERNAL_b1ca5457_4_k_cu_6db17380_337324cuda3std6ranges3__45__cpo9iter_moveE
	.align		8
        /*0060*/ 	.dword	_ZN40_INTERNAL_b1ca5457_4_k_cu_6db17380_337324cute7productE
	.align		8
        /*0068*/ 	.dword	_ZN40_INTERNAL_b1ca5457_4_k_cu_6db17380_337324cute1_E
	.align		8
        /*0070*/ 	.dword	$str$25
	.align		8
        /*0078*/ 	.dword	$str$26
	.align		8
        /*0080*/ 	.dword	$str$27
	.align		8
        /*0088*/ 	.dword	$str$28


//--------------------- .text._ZN7cutlass13device_kernelINS_4gemm6kernel13GemmUniversalIN4cute5tupleIJiiiiEEENS1_10collective13CollectiveMmaINS1_35MainloopSm100TmaUmmaWarpSpecializedILi2ELi2ELi4ENS5_IJNS4_1CILi1EEESB_SB_EEEEENS5_IJNSA_ILi128EEESE_NSA_ILi32EEEEEENS_12float_e4m3_tENS5_IJlSB_lEEESH_SI_NS4_8TiledMMAINS4_8MMA_AtomIJNS4_10MMA_TraitsINS4_19SM100_MMA_F8F6F4_SSEJSH_SH_fSE_SE_NS4_17integral_constantINS4_4UMMA5MajorELSP_0EEESQ_NSN_INSO_7ScaleInELSR_0EEESS_EEEEEENS4_6LayoutISC_NS5_IJNSA_ILi0EEESW_SW_EEEEENS5_IJNS4_10UnderscoreESZ_SZ_EEEEENS4_13SM90_TMA_LOADENS4_14ComposedLayoutINS4_7SwizzleILi1ELi4ELi3EEENS4_18smem_ptr_flag_bitsILi8EEENSV_INS5_IJNSA_ILi8EEESF_EEENS5_IJSF_SB_EEEEEEEvNS4_8identityES12_S1C_vS1D_EENS_8epilogue10collective18CollectiveEpilogueINS1F_23Sm100TmaWarpSpecializedILi2ELi2ELi64ELb0ELb0EEEJSG_NS5_IJNSV_ISE_SB_EENSV_INSA_ILi64EEESB_EEEEESH_SI_SH_SI_NS1F_6fusion15FusionCallbacksIS1J_NS1O_17LinearCombinationISH_fSH_fLNS_15FloatRoundStyleE2EEESG_S1N_JEEENS4_5SM1004TMEM4LOAD26SM100_TMEM_LOAD_32dp32b64xES12_NS13_INS14_ILi2ELi4ELi3EEES17_NSV_INS5_IJS18_S1L_EEENS5_IJS1L_SB_EEEEEEENS4_39AutoVectorizingCopyWithAssumedAlignmentILi128EEENS4_14SM90_TMA_STOREES22_S24_S24_EEEvvEEEEvNT_6ParamsE --------------------------
	.section	.text._ZN7cutlass13device_kernelINS_4gemm6kernel13GemmUniversalIN4cute5tupleIJiiiiEEENS1_10collective13CollectiveMmaINS1_35MainloopSm100TmaUmmaWarpSpecializedILi2ELi2ELi4ENS5_IJNS4_1CILi1EEESB_SB_EEEEENS5_IJNSA_ILi128EEESE_NSA_ILi32EEEEEENS_12float_e4m3_tENS5_IJlSB_lEEESH_SI_NS4_8TiledMMAINS4_8MMA_AtomIJNS4_10MMA_TraitsINS4_19SM100_MMA_F8F6F4_SSEJSH_SH_fSE_SE_NS4_17integral_constantINS4_4UMMA5MajorELSP_0EEESQ_NSN_INSO_7ScaleInELSR_0EEESS_EEEEEENS4_6LayoutISC_NS5_IJNSA_ILi0EEESW_SW_EEEEENS5_IJNS4_10UnderscoreESZ_SZ_EEEEENS4_13SM90_TMA_LOADENS4_14ComposedLayoutINS4_7SwizzleILi1ELi4ELi3EEENS4_18smem_ptr_flag_bitsILi8EEENSV_INS5_IJNSA_ILi8EEESF_EEENS5_IJSF_SB_EEEEEEEvNS4_8identityES12_S1C_vS1D_EENS_8epilogue10collective18CollectiveEpilogueINS1F_23Sm100TmaWarpSpecializedILi2ELi2ELi64ELb0ELb0EEEJSG_NS5_IJNSV_ISE_SB_EENSV_INSA_ILi64EEESB_EEEEESH_SI_SH_SI_NS1F_6fusion15FusionCallbacksIS1J_NS1O_17LinearCombinationISH_fSH_fLNS_15FloatRoundStyleE2EEESG_S1N_JEEENS4_5SM1004TMEM4LOAD26SM100_TMEM_LOAD_32dp32b64xES12_NS13_INS14_ILi2ELi4ELi3EEES17_NSV_INS5_IJS18_S1L_EEENS5_IJS1L_SB_EEEEEEENS4_39AutoVectorizingCopyWithAssumedAlignmentILi128EEENS4_14SM90_TMA_STOREES22_S24_S24_EEEvvEEEEvNT_6ParamsE,"ax",@progbits
	.align	128
.text._ZN7cutlass13device_kernelINS_4gemm6kernel13GemmUniversalIN4cute5tupleIJiiiiEEENS1_10collective13CollectiveMmaINS1_35MainloopSm100TmaUmmaWarpSpecializedILi2ELi2ELi4ENS5_IJNS4_1CILi1EEESB_SB_EEEEENS5_IJNSA_ILi128EEESE_NSA_ILi32EEEEEENS_12float_e4m3_tENS5_IJlSB_lEEESH_SI_NS4_8TiledMMAINS4_8MMA_AtomIJNS4_10MMA_TraitsINS4_19SM100_MMA_F8F6F4_SSEJSH_SH_fSE_SE_NS4_17integral_constantINS4_4UMMA5MajorELSP_0EEESQ_NSN_INSO_7ScaleInELSR_0EEESS_EEEEEENS4_6LayoutISC_NS5_IJNSA_ILi0EEESW_SW_EEEEENS5_IJNS4_10UnderscoreESZ_SZ_EEEEENS4_13SM90_TMA_LOADENS4_14ComposedLayoutINS4_7SwizzleILi1ELi4ELi3EEENS4_18smem_ptr_flag_bitsILi8EEENSV_INS5_IJNSA_ILi8EEESF_EEENS5_IJSF_SB_EEEEEEEvNS4_8identityES12_S1C_vS1D_EENS_8epilogue10collective18CollectiveEpilogueINS1F_23Sm100TmaWarpSpecializedILi2ELi2ELi64ELb0ELb0EEEJSG_NS5_IJNSV_ISE_SB_EENSV_INSA_ILi64EEESB_EEEEESH_SI_SH_SI_NS1F_6fusion15FusionCallbacksIS1J_NS1O_17LinearCombinationISH_fSH_fLNS_15FloatRoundStyleE2EEESG_S1N_JEEENS4_5SM1004TMEM4LOAD26SM100_TMEM_LOAD_32dp32b64xES12_NS13_INS14_ILi2ELi4ELi3EEES17_NSV_INS5_IJS18_S1L_EEENS5_IJS1L_SB_EEEEEEENS4_39AutoVectorizingCopyWithAssumedAlignmentILi128EEENS4_14SM90_TMA_STOREES22_S24_S24_EEEvvEEEEvNT_6ParamsE:
        .type           _ZN7cutlass13device_kernelINS_4gemm6kernel13GemmUniversalIN4cute5tupleIJiiiiEEENS1_10collective13CollectiveMmaINS1_35MainloopSm100TmaUmmaWarpSpecializedILi2ELi2ELi4ENS5_IJNS4_1CILi1EEESB_SB_EEEEENS5_IJNSA_ILi128EEESE_NSA_ILi32EEEEEENS_12float_e4m3_tENS5_IJlSB_lEEESH_SI_NS4_8TiledMMAINS4_8MMA_AtomIJNS4_10MMA_TraitsINS4_19SM100_MMA_F8F6F4_SSEJSH_SH_fSE_SE_NS4_17integral_constantINS4_4UMMA5MajorELSP_0EEESQ_NSN_INSO_7ScaleInELSR_0EEESS_EEEEEENS4_6LayoutISC_NS5_IJNSA_ILi0EEESW_SW_EEEEENS5_IJNS4_10UnderscoreESZ_SZ_EEEEENS4_13SM90_TMA_LOADENS4_14ComposedLayoutINS4_7SwizzleILi1ELi4ELi3EEENS4_18smem_ptr_flag_bitsILi8EEENSV_INS5_IJNSA_ILi8EEESF_EEENS5_IJSF_SB_EEEEEEEvNS4_8identityES12_S1C_vS1D_EENS_8epilogue10collective18CollectiveEpilogueINS1F_23Sm100TmaWarpSpecializedILi2ELi2ELi64ELb0ELb0EEEJSG_NS5_IJNSV_ISE_SB_EENSV_INSA_ILi64EEESB_EEEEESH_SI_SH_SI_NS1F_6fusion15FusionCallbacksIS1J_NS1O_17LinearCombinationISH_fSH_fLNS_15FloatRoundStyleE2EEESG_S1N_JEEENS4_5SM1004TMEM4LOAD26SM100_TMEM_LOAD_32dp32b64xES12_NS13_INS14_ILi2ELi4ELi3EEES17_NSV_INS5_IJS18_S1L_EEENS5_IJS1L_SB_EEEEEEENS4_39AutoVectorizingCopyWithAssumedAlignmentILi128EEENS4_14SM90_TMA_STOREES22_S24_S24_EEEvvEEEEvNT_6ParamsE,@function
        .size           _ZN7cutlass13device_kernelINS_4gemm6kernel13GemmUniversalIN4cute5tupleIJiiiiEEENS1_10collective13CollectiveMmaINS1_35MainloopSm100TmaUmmaWarpSpecializedILi2ELi2ELi4ENS5_IJNS4_1CILi1EEESB_SB_EEEEENS5_IJNSA_ILi128EEESE_NSA_ILi32EEEEEENS_12float_e4m3_tENS5_IJlSB_lEEESH_SI_NS4_8TiledMMAINS4_8MMA_AtomIJNS4_10MMA_TraitsINS4_19SM100_MMA_F8F6F4_SSEJSH_SH_fSE_SE_NS4_17integral_constantINS4_4UMMA5MajorELSP_0EEESQ_NSN_INSO_7ScaleInELSR_0EEESS_EEEEEENS4_6LayoutISC_NS5_IJNSA_ILi0EEESW_SW_EEEEENS5_IJNS4_10UnderscoreESZ_SZ_EEEEENS4_13SM90_TMA_LOADENS4_14ComposedLayoutINS4_7SwizzleILi1ELi4ELi3EEENS4_18smem_ptr_flag_bitsILi8EEENSV_INS5_IJNSA_ILi8EEESF_EEENS5_IJSF_SB_EEEEEEEvNS4_8identityES12_S1C_vS1D_EENS_8epilogue10collective18CollectiveEpilogueINS1F_23Sm100TmaWarpSpecializedILi2ELi2ELi64ELb0ELb0EEEJSG_NS5_IJNSV_ISE_SB_EENSV_INSA_ILi64EEESB_EEEEESH_SI_SH_SI_NS1F_6fusion15FusionCallbacksIS1J_NS1O_17LinearCombinationISH_fSH_fLNS_15FloatRoundStyleE2EEESG_S1N_JEEENS4_5SM1004TMEM4LOAD26SM100_TMEM_LOAD_32dp32b64xES12_NS13_INS14_ILi2ELi4ELi3EEES17_NSV_INS5_IJS18_S1L_EEENS5_IJS1L_SB_EEEEEEENS4_39AutoVectorizingCopyWithAssumedAlignmentILi128EEENS4_14SM90_TMA_STOREES22_S24_S24_EEEvvEEEEvNT_6ParamsE,(.L_x_137 - _ZN7cutlass13device_kernelINS_4gemm6kernel13GemmUniversalIN4cute5tupleIJiiiiEEENS1_10collective13CollectiveMmaINS1_35MainloopSm100TmaUmmaWarpSpecializedILi2ELi2ELi4ENS5_IJNS4_1CILi1EEESB_SB_EEEEENS5_IJNSA_ILi128EEESE_NSA_ILi32EEEEEENS_12float_e4m3_tENS5_IJlSB_lEEESH_SI_NS4_8TiledMMAINS4_8MMA_AtomIJNS4_10MMA_TraitsINS4_19SM100_MMA_F8F6F4_SSEJSH_SH_fSE_SE_NS4_17integral_constantINS4_4UMMA5MajorELSP_0EEESQ_NSN_INSO_7ScaleInELSR_0EEESS_EEEEEENS4_6LayoutISC_NS5_IJNSA_ILi0EEESW_SW_EEEEENS5_IJNS4_10UnderscoreESZ_SZ_EEEEENS4_13SM90_TMA_LOADENS4_14ComposedLayoutINS4_7SwizzleILi1ELi4ELi3EEENS4_18smem_ptr_flag_bitsILi8EEENSV_INS5_IJNSA_ILi8EEESF_EEENS5_IJSF_SB_EEEEEEEvNS4_8identityES12_S1C_vS1D_EENS_8epilogue10collective18CollectiveEpilogueINS1F_23Sm100TmaWarpSpecializedILi2ELi2ELi64ELb0ELb0EEEJSG_NS5_IJNSV_ISE_SB_EENSV_INSA_ILi64EEESB_EEEEESH_SI_SH_SI_NS1F_6fusion15FusionCallbacksIS1J_NS1O_17LinearCombinationISH_fSH_fLNS_15FloatRoundStyleE2EEESG_S1N_JEEENS4_5SM1004TMEM4LOAD26SM100_TMEM_LOAD_32dp32b64xES12_NS13_INS14_ILi2ELi4ELi3EEES17_NSV_INS5_IJS18_S1L_EEENS5_IJS1L_SB_EEEEEEENS4_39AutoVectorizingCopyWithAssumedAlignmentILi128EEENS4_14SM90_TMA_STOREES22_S24_S24_EEEvvEEEEvNT_6ParamsE)
        .other          _ZN7cutlass13device_kernelINS_4gemm6kernel13GemmUniversalIN4cute5tupleIJiiiiEEENS1_10collective13CollectiveMmaINS1_35MainloopSm100TmaUmmaWarpSpecializedILi2ELi2ELi4ENS5_IJNS4_1CILi1EEESB_SB_EEEEENS5_IJNSA_ILi128EEESE_NSA_ILi32EEEEEENS_12float_e4m3_tENS5_IJlSB_lEEESH_SI_NS4_8TiledMMAINS4_8MMA_AtomIJNS4_10MMA_TraitsINS4_19SM100_MMA_F8F6F4_SSEJSH_SH_fSE_SE_NS4_17integral_constantINS4_4UMMA5MajorELSP_0EEESQ_NSN_INSO_7ScaleInELSR_0EEESS_EEEEEENS4_6LayoutISC_NS5_IJNSA_ILi0EEESW_SW_EEEEENS5_IJNS4_10UnderscoreESZ_SZ_EEEEENS4_13SM90_TMA_LOADENS4_14ComposedLayoutINS4_7SwizzleILi1ELi4ELi3EEENS4_18smem_ptr_flag_bitsILi8EEENSV_INS5_IJNSA_ILi8EEESF_EEENS5_IJSF_SB_EEEEEEEvNS4_8identityES12_S1C_vS1D_EENS_8epilogue10collective18CollectiveEpilogueINS1F_23Sm100TmaWarpSpecializedILi2ELi2ELi64ELb0ELb0EEEJSG_NS5_IJNSV_ISE_SB_EENSV_INSA_ILi64EEESB_EEEEESH_SI_SH_SI_NS1F_6fusion15FusionCallbacksIS1J_NS1O_17LinearCombinationISH_fSH_fLNS_15FloatRoundStyleE2EEESG_S1N_JEEENS4_5SM1004TMEM4LOAD26SM100_TMEM_LOAD_32dp32b64xES12_NS13_INS14_ILi2ELi4ELi3EEES17_NSV_INS5_IJS18_S1L_EEENS5_IJS1L_SB_EEEEEEENS4_39AutoVectorizingCopyWithAssumedAlignmentILi128EEENS4_14SM90_TMA_STOREES22_S24_S24_EEEvvEEEEvNT_6ParamsE,@"STO_CUDA_ENTRY STV_DEFAULT"
_ZN7cutlass13device_kernelINS_4gemm6kernel13GemmUniversalIN4cute5tupleIJiiiiEEENS1_10collective13CollectiveMmaINS1_35MainloopSm100TmaUmmaWarpSpecializedILi2ELi2ELi4ENS5_IJNS4_1CILi1EEESB_SB_EEEEENS5_IJNSA_ILi128EEESE_NSA_ILi32EEEEEENS_12float_e4m3_tENS5_IJlSB_lEEESH_SI_NS4_8TiledMMAINS4_8MMA_AtomIJNS4_10MMA_TraitsINS4_19SM100_MMA_F8F6F4_SSEJSH_SH_fSE_SE_NS4_17integral_constantINS4_4UMMA5MajorELSP_0EEESQ_NSN_INSO_7ScaleInELSR_0EEESS_EEEEEENS4_6LayoutISC_NS5_IJNSA_ILi0EEESW_SW_EEEEENS5_IJNS4_10UnderscoreESZ_SZ_EEEEENS4_13SM90_TMA_LOADENS4_14ComposedLayoutINS4_7SwizzleILi1ELi4ELi3EEENS4_18smem_ptr_flag_bitsILi8EEENSV_INS5_IJNSA_ILi8EEESF_EEENS5_IJSF_SB_EEEEEEEvNS4_8identityES12_S1C_vS1D_EENS_8epilogue10collective18CollectiveEpilogueINS1F_23Sm100TmaWarpSpecializedILi2ELi2ELi64ELb0ELb0EEEJSG_NS5_IJNSV_ISE_SB_EENSV_INSA_ILi64EEESB_EEEEESH_SI_SH_SI_NS1F_6fusion15FusionCallbacksIS1J_NS1O_17LinearCombinationISH_fSH_fLNS_15FloatRoundStyleE2EEESG_S1N_JEEENS4_5SM1004TMEM4LOAD26SM100_TMEM_LOAD_32dp32b64xES12_NS13_INS14_ILi2ELi4ELi3EEES17_NSV_INS5_IJS18_S1L_EEENS5_IJS1L_SB_EEEEEEENS4_39AutoVectorizingCopyWithAssumedAlignmentILi128EEENS4_14SM90_TMA_STOREES22_S24_S24_EEEvvEEEEvNT_6ParamsE:
[----:B------:R-:W1:Y:S01]  /*0000*/  LDC R1, c[0x0][0x37c] ;  /* 0x0000df00ff017b82 */ /* 0x000e620000000800 */
[----:B------:R-:W2:Y:S01]  /*0010*/  S2R R189, SR_TID.X ;  /* 0x0000000000bd7919 */ /* 0x000ea20000002100 */
[----:B------:R-:W3:Y:S01]  /*0020*/  LDCU.64 UR4, c[0x0][0x890] ;  /* 0x00011200ff0477ac */ /* 0x000ee20008000a00 */
[----:B------:R-:W-:Y:S02]  /*0030*/  PRMT R171, RZ, 0x7610, R171 ;  /* 0x00007610ffab7816 */ /* 0x000fe400000000ab */
[----:B------:R-:W-:Y:S01]  /*0040*/  ELECT P5, URZ, PT ;  /* 0x0000000000ff782f */ /* 0x000fe200038a0000 */
[----:B------:R-:W4:Y:S01]  /*0050*/  LDCU.64 UR46, c[0x0][0x358] ;  /* 0x00006b00ff2e77ac */ /* 0x000f220008000a00 */
[----:B---3--:R-:W-:-:S04]  /*0060*/  UISETP.NE.U32.AND UP0, UPT, UR4, URZ, UPT ;  /* 0x000000ff0400728c */ /* 0x008fc8000bf05070 */
[----:B------:R-:W-:Y:S01]  /*0070*/  UISETP.NE.AND.EX UP0, UPT, UR5, URZ, UPT, UP0 ;  /* 0x000000ff0500728c */ /* 0x000fe2000bf05300 */
[----:B--2---:R-:W-:-:S05]  /*0080*/  SHF.R.U32.HI R173, RZ, 0x5, R189 ;  /* 0x00000005ffad7819 */ /* 0x004fca00000116bd */
[----:B------:R-:W2:Y:S02]  /*0090*/  SHFL.IDX PT, R0, R173, RZ, 0x1f ;  /* 0x00001fffad007589 */ /* 0x000ea400000e0000 */
[----:B--2---:R-:W-:Y:S01]  /*00a0*/  R2UR UR8, R0 ;  /* 0x00000000000872ca */ /* 0x004fe200000e0000 */
[----:B-1--4-:R-:W-:-:S14]  /*00b0*/  BRA.U UP0, `(.L_x_0) ;  /* 0x00000001002c7547 */ /* 0x012fdc000b800000 */
[----:B------:R-:W1:Y:S02]  /*00c0*/  LDCU.64 UR6, c[0x0][0x888] ;  /* 0x00011100ff0677ac */ /* 0x000e640008000a00 */
[----:B-1----:R-:W-:-:S04]  /*00d0*/  UISETP.NE.U32.AND UP0, UPT, UR6, URZ, UPT ;  /* 0x000000ff0600728c */ /* 0x002fc8000bf05070 */
[----:B------:R-:W-:-:S09]  /*00e0*/  UISETP.NE.AND.EX UP0, UPT, UR7, URZ, UPT, UP0 ;  /* 0x000000ff0700728c */ /* 0x000fd2000bf05300 */
[----:B------:R-:W-:Y:S05]  /*00f0*/  BRA.U !UP0, `(.L_x_1) ;  /* 0x0000000108107547 */ /* 0x000fea000b800000 */
[----:B------:R-:W1:Y:S02]  /*0100*/  LDC.64 R2, c[0x0][0x888] ;  /* 0x00022200ff027b82 */ /* 0x000e640000000a00 */
[----:B-1----:R1:W5:Y:S01]  /*0110*/  LDG.E R81, desc[UR46][R2.64] ;  /* 0x0000002e02517981 */ /* 0x002362000c1e1900 */
[----:B------:R-:W-:Y:S01]  /*0120*/  HFMA2 R171, -RZ, RZ, 0, 5.9604644775390625e-08 ;  /* 0x00000001ffab7431 */ /* 0x000fe200000001ff */
[----:B------:R-:W-:Y:S05]  /*0130*/  BRA `(.L_x_0) ;  /* 0x00000000000c7947 */ /* 0x000fea0003800000 */
.L_x_1:
[----:B------:R-:W1:Y:S01]  /*0140*/  LDCU UR6, c[0x0][0x880] ;  /* 0x00011000ff0677ac */ /* 0x000e620008000800 */
[----:B------:R-:W-:Y:S01]  /*0150*/  HFMA2 R171, -RZ, RZ, 0, 5.9604644775390625e-08 ;  /* 0x00000001ffab7431 */ /* 0x000fe200000001ff */
[----:B-1----:R-:W-:-:S07]  /*0160*/  MOV R81, UR6 ;  /* 0x0000000600517c02 */ /* 0x002fce0008000f00 */
.L_x_0:
[----:B------:R-:W2:Y:S02]  /*0170*/  LDCU.64 UR6, c[0x0][0x8b0] ;  /* 0x00011600ff0677ac */ /* 0x000ea40008000a00 */
[----:B--2---:R-:W-:-:S04]  /*0180*/  UISETP.NE.U32.AND UP0, UPT, UR6, URZ, UPT ;  /* 0x000000ff0600728c */ /* 0x004fc8000bf05070 */
[----:B------:R-:W-:-:S09]  /*0190*/  UISETP.NE.AND.EX UP0, UPT, UR7, URZ, UPT, UP0 ;  /* 0x000000ff0700728c */ /* 0x000fd2000bf05300 */
[----:B------:R-:W-:Y:S05]  /*01a0*/  BRA.U UP0, `(.L_x_2) ;  /* 0x0000000100247547 */ /* 0x000fea000b800000 */
[----:B------:R-:W2:Y:S02]  /*01b0*/  LDCU.64 UR6, c[0x0][0x8a8] ;  /* 0x00011500ff0677ac */ /* 0x000ea40008000a00 */
[----:B--2---:R-:W-:-:S04]  /*01c0*/  UISETP.NE.U32.AND UP0, UPT, UR6, URZ, UPT ;  /* 0x000000ff0600728c */ /* 0x004fc8000bf05070 */
[----:B------:R-:W-:-:S09]  /*01d0*/  UISETP.NE.AND.EX UP0, UPT, UR7, URZ, UPT, UP0 ;  /* 0x000000ff0700728c */ /* 0x000fd2000bf05300 */
[----:B------:R-:W-:Y:S05]  /*01e0*/  BRA.U !UP0, `(.L_x_3) ;  /* 0x00000001080c7547 */ /* 0x000fea000b800000 */
[----:B------:R-:W2:Y:S02]  /*01f0*/  LDC.64 R78, c[0x0][0x8a8] ;  /* 0x00022a00ff4e7b82 */ /* 0x000ea40000000a00 */
[----:B--2---:R2:W5:Y:S01]  /*0200*/  LDG.E R78, desc[UR46][R78.64] ;  /* 0x0000002e4e4e7981 */ /* 0x004562000c1e1900 */
[----:B------:R-:W-:Y:S05]  /*0210*/  BRA `(.L_x_2) ;  /* 0x0000000000087947 */ /* 0x000fea0003800000 */
.L_x_3:
[----:B------:R-:W2:Y:S02]  /*0220*/  LDCU UR6, c[0x0][0x8a0] ;  /* 0x00011400ff0677ac */ /* 0x000ea40008000800 */
[----:B--2---:R-:W-:Y:S02]  /*0230*/  MOV R78, UR6 ;  /* 0x00000006004e7c02 */ /* 0x004fe40008000f00 */
.L_x_2:
[----:B------:R-:W-:Y:S01]  /*0240*/  IMAD.U32 R0, RZ, RZ, UR8 ;  /* 0x00000008ff007e24 */ /* 0x000fe2000f8e00ff */
[----:B------:R-:W-:Y:S04]  /*0250*/  BSSY.RECONVERGENT B0, `(.L_x_4) ;  /* 0x000000c000007945 */ /* 0x000fe80003800200 */
[C---:B------:R-:W-:Y:S02]  /*0260*/  ISETP.NE.OR P1, PT, R0.reuse, 0x1, !P5 ;  /* 0x000000010000780c */ /* 0x040fe40006f25670 */
[----:B------:R-:W-:-:S11]  /*0270*/  ISETP.NE.OR P0, PT, R0, 0x3, !P5 ;  /* 0x000000030000780c */ /* 0x000fd60006f05670 */
[----:B------:R-:W-:Y:S05]  /*0280*/  @P1 BRA `(.L_x_5) ;  /* 0x0000000000201947 */ /* 0x000fea0003800000 */
[----:B------:R-:W3:Y:S02]  /*0290*/  LDCU.64 UR6, c[0x0][0x348] ;  /* 0x00006900ff0677ac */ /* 0x000ee40008000a00 */
[----:B---3--:R-:W-:Y:S02]  /*02a0*/  UIADD3 UR10, UP1, UPT, UR6, 0x80, URZ ;  /* 0x00000080060a7890 */ /* 0x008fe4000ff3e0ff */
[----:B------:R-:W-:Y:S02]  /*02b0*/  UIADD3 UR6, UP0, UPT, UR6, 0x180, URZ ;  /* 0x0000018006067890 */ /* 0x000fe4000ff1e0ff */
[----:B------:R-:W-:Y:S02]  /*02c0*/  UIADD3.X UR11, UPT, UPT, URZ, UR7, URZ, UP1, !UPT ;  /* 0x00000007ff0b7290 */ /* 0x000fe40008ffe4ff */
[----:B------:R-:W-:-:S07]  /*02d0*/  UIADD3.X UR7, UPT, UPT, URZ, UR7, URZ, UP0, !UPT ;  /* 0x00000007ff077290 */ /* 0x000fce00087fe4ff */
[----:B------:R3:W-:Y:S02]  /*02e0*/  UTMACCTL.PF [UR10] ;  /* 0x000000000a0079b9 */ /* 0x0007e40008040000 */
[----:B------:R3:W-:Y:S02]  /*02f0*/  UTMACCTL.PF [UR6] ;  /* 0x00000000060079b9 */ /* 0x0007e40008040000 */
[----:B---3--:R-:W-:Y:S01]  /*0300*/  NOP ;  /* 0x0000000000007918 */ /* 0x008fe20000000000 */
.L_x_5:
[----:B------:R-:W-:Y:S05]  /*0310*/  BSYNC.RECONVERGENT B0 ;  /* 0x0000000000007941 */ /* 0x000fea0003800200 */
.L_x_4:
[----:B------:R-:W-:Y:S04]  /*0320*/  BSSY.RECONVERGENT B0, `(.L_x_6) ;  /* 0x000000a000007945 */ /* 0x000fe80003800200 */
        /* <DEDUP_REMOVED lines=9> */
.L_x_7:
[----:B------:R-:W-:Y:S05]  /*03c0*/  BSYNC.RECONVERGENT B0 ;  /* 0x0000000000007941 */ /* 0x000fea0003800200 */
.L_x_6:
[----:B------:R-:W3:Y:S01]  /*03d0*/  LDCU.64 UR6, c[0x0][0x888] ;  /* 0x00011100ff0677ac */ /* 0x000ee20008000a00 */
[----:B------:R-:W-:Y:S02]  /*03e0*/  UISETP.EQ.U32.AND UP1, UPT, UR4, URZ, UPT ;  /* 0x000000ff0400728c */ /* 0x000fe4000bf22070 */
[----:B------:R-:W-:Y:S02]  /*03f0*/  UPLOP3.LUT UP2, UPT, UPT, UPT, UPT, 0x80, 0x8 ;  /* 0x000000000008789c */ /* 0x000fe40003f4f070 */
[----:B---3--:R-:W-:-:S04]  /*0400*/  UISETP.NE.U32.AND UP0, UPT, UR6, URZ, UPT ;  /* 0x000000ff0600728c */ /* 0x008fc8000bf05070 */
[----:B------:R-:W-:-:S04]  /*0410*/  UISETP.NE.AND.EX UP0, UPT, UR7, URZ, UPT, UP0 ;  /* 0x000000ff0700728c */ /* 0x000fc8000bf05300 */
[----:B------:R-:W-:-:S04]  /*0420*/  UISETP.EQ.OR.EX UP3, UPT, UR5, URZ, !UP0, UP1 ;  /* 0x000000ff0500728c */ /* 0x000fc8000c762710 */
[----:B------:R-:W-:-:S05]  /*0430*/  UP2UR UR50, UPR, URZ, 0x8 ;  /* 0x00000008ff327883 */ /* 0x000fca0008000000 */
[----:B------:R-:W-:Y:S07]  /*0440*/  BRA.U !UP3, `(.L_x_8) ;  /* 0x000000010b207547 */ /* 0x000fee000b800000 */
[----:B------:R-:W-:Y:S01]  /*0450*/  UISETP.NE.U32.AND UP2, UPT, UR4, URZ, UPT ;  /* 0x000000ff0400728c */ /* 0x000fe2000bf45070 */
[----:B-----5:R-:W-:Y:S01]  /*0460*/  FSETP.NEU.AND P0, PT, R81, RZ, PT ;  /* 0x000000ff5100720b */ /* 0x020fe20003f0d000 */
[----:B------:R-:W-:Y:S02]  /*0470*/  USEL UR4, URZ, 0xffffffff, UP0 ;  /* 0xffffffffff047887 */ /* 0x000fe40008000000 */
[----:B------:R-:W-:-:S10]  /*0480*/  UISETP.NE.AND.EX UP2, UPT, UR5, URZ, UPT, UP2 ;  /* 0x000000ff0500728c */ /* 0x000fd4000bf45320 */
[----:B------:R-:W-:Y:S01]  /*0490*/  VOTEU.ANY UP1, P0 ;  /* 0x0000000000ff7886 */ /* 0x000fe20000020100 */
[----:B------:R-:W-:-:S04]  /*04a0*/  @!UP2 USEL UR4, URZ, 0xffffffff, UP1 ;  /* 0xffffffffff04a887 */ /* 0x000fc80008800000 */
[----:B------:R-:W-:-:S04]  /*04b0*/  ULOP3.LUT UR4, UR4, 0x1, URZ, 0xc0, !UPT ;  /* 0x0000000104047892 */ /* 0x000fc8000f8ec0ff */
[----:B------:R-:W-:-:S11]  /*04c0*/  UISETP.NE.U32.AND UP2, UPT, UR4, 0x1, UPT ;  /* 0x000000010400788c */ /* 0x000fd6000bf45070 */
.L_x_8:
[----:B-1----:R-:W1:Y:S01]  /*04d0*/  SHFL.IDX PT, R2, R173, RZ, 0x1f ;  /* 0x00001fffad027589 */ /* 0x002e6200000e0000 */
[----:B------:R-:W-:-:S04]  /*04e0*/  UISETP.NE.AND UP1, UPT, UR8, 0x2, UPT ;  /* 0x000000020800788c */ /* 0x000fc8000bf25270 */
[----:B------:R-:W-:Y:S01]  /*04f0*/  USEL UR6, URZ, 0x1, UP1 ;  /* 0x00000001ff067887 */ /* 0x000fe20008800000 */
[----:B-1----:R-:W-:-:S13]  /*0500*/  ISETP.NE.AND P0, PT, R2, RZ, PT ;  /* 0x000000ff0200720c */ /* 0x002fda0003f05270 */
[----:B------:R-:W-:Y:S05]  /*0510*/  @P0 BRA `(.L_x_9) ;  /* 0x0000000000380947 */ /* 0x000fea0003800000 */
[----:B------:R-:W1:Y:S01]  /*0520*/  S2UR UR5, SR_CgaCtaId ;  /* 0x00000000000579c3 */ /* 0x000e620000008800 */
[----:B------:R-:W-:Y:S01]  /*0530*/  UMOV UR7, 0x400 ;  /* 0x0000040000077882 */ /* 0x000fe20000000000 */
[----:B------:R-:W-:Y:S01]  /*0540*/  UMOV UR4, 0x1 ;  /* 0x0000000100047882 */ /* 0x000fe20000000000 */
[----:B------:R-:W-:Y:S01]  /*0550*/  ELECT P0, URZ, PT ;  /* 0x0000000000ff782f */ /* 0x000fe20003800000 */
[----:B------:R-:W-:-:S04]  /*0560*/  UIADD3 UR10, UPT, UPT, -UR4, 0x100000, URZ ;  /* 0x00100000040a7890 */ /* 0x000fc8000fffe1ff */
[----:B------:R-:W-:Y:S02]  /*0570*/  USHF.L.U32 UR11, UR10, 0xb, URZ ;  /* 0x0000000b0a0b7899 */ /* 0x000fe400080006ff */
[----:B------:R-:W-:Y:S02]  /*0580*/  USHF.L.U32 UR10, UR10, 0x1, URZ ;  /* 0x000000010a0a7899 */ /* 0x000fe400080006ff */
[----:B-1----:R-:W-:Y:S01]  /*0590*/  ULEA UR5, UR5, UR7, 0x18 ;  /* 0x0000000705057291 */ /* 0x002fe2000f8ec0ff */
[----:B------:R-:W1:Y:S11]  /*05a0*/  FENCE.VIEW.ASYNC.S ;  /* 0x00000000000073c6 */ /* 0x000e760000000000 */
[----:B-1----:R1:W3:Y:S01]  /*05b0*/  SYNCS.EXCH.64 URZ, [UR5], UR10 ;  /* 0x0000000a05ff75b2 */ /* 0x0022e20008000100 */
[----:B------:R1:W4:Y:S01]  /*05c0*/  SYNCS.EXCH.64 URZ, [UR5+0x10], UR10 ;  /* 0x0000100a05ff75b2 */ /* 0x0003220008000100 */
[----:B------:R1:W1:Y:S01]  /*05d0*/  SYNCS.EXCH.64 URZ, [UR5+0x8], UR10 ;  /* 0x0000080a05ff75b2 */ /* 0x0002620008000100 */
[----:B------:R1:W1:Y:S01]  /*05e0*/  SYNCS.EXCH.64 URZ, [UR5+0x18], UR10 ;  /* 0x0000180a05ff75b2 */ /* 0x0002620008000100 */
[----:B------:R-:W-:Y:S01]  /*05f0*/  NOP ;  /* 0x0000000000007918 */ /* 0x000fe20000000000 */
.L_x_9:
[----:B------:R-:W2:Y:S01]  /*0600*/  SHFL.IDX PT, R2, R173, RZ, 0x1f ;  /* 0x00001fffad027589 */ /* 0x000ea200000e0000 */
[----:B------:R-:W-:Y:S01]  /*0610*/  NOP ;  /* 0x0000000000007918 */ /* 0x000fe20000000000 */
[----:B--2---:R-:W-:-:S13]  /*0620*/  ISETP.NE.AND P0, PT, R2, 0x1, PT ;  /* 0x000000010200780c */ /* 0x004fda0003f05270 */
[----:B------:R-:W-:Y:S05]  /*0630*/  @P0 BRA `(.L_x_10) ;  /* 0x0000000000480947 */ /* 0x000fea0003800000 */
[----:B------:R-:W2:Y:S01]  /*0640*/  S2UR UR7, SR_CgaCtaId ;  /* 0x00000000000779c3 */ /* 0x000ea20000008800 */
[----:B------:R-:W-:Y:S01]  /*0650*/  UMOV UR9, 0x400 ;  /* 0x0000040000097882 */ /* 0x000fe20000000000 */
[----:B-1----:R-:W-:Y:S01]  /*0660*/  UMOV UR5, 0x20 ;  /* 0x0000002000057882 */ /* 0x002fe20000000000 */
[----:B------:R-:W-:Y:S01]  /*0670*/  UMOV UR4, 0x80 ;  /* 0x0000008000047882 */ /* 0x000fe20000000000 */
[----:B------:R-:W-:-:S04]  /*0680*/  UIADD3 UR10, UPT, UPT, -UR5, 0x100000, URZ ;  /* 0x00100000050a7890 */ /* 0x000fc8000fffe1ff */
[----:B------:R-:W-:Y:S02]  /*0690*/  USHF.L.U32 UR11, UR10, 0xb, URZ ;  /* 0x0000000b0a0b7899 */ /* 0x000fe400080006ff */
[----:B------:R-:W-:Y:S02]  /*06a0*/  USHF.L.U32 UR10, UR10, 0x1, URZ ;  /* 0x000000010a0a7899 */ /* 0x000fe400080006ff */
[----:B------:R-:W-:-:S04]  /*06b0*/  UIADD3 UR4, UPT, UPT, -UR4, 0x100000, URZ ;  /* 0x0010000004047890 */ /* 0x000fc8000fffe1ff */
[----:B------:R-:W-:Y:S02]  /*06c0*/  USHF.L.U32 UR5, UR4, 0xb, URZ ;  /* 0x0000000b04057899 */ /* 0x000fe400080006ff */
[----:B------:R-:W-:Y:S01]  /*06d0*/  USHF.L.U32 UR4, UR4, 0x1, URZ ;  /* 0x0000000104047899 */ /* 0x000fe200080006ff */
[----:B------:R-:W-:Y:S01]  /*06e0*/  ELECT P0, URZ, PT ;  /* 0x0000000000ff782f */ /* 0x000fe20003800000 */
[----:B--2---:R-:W-:Y:S01]  /*06f0*/  ULEA UR7, UR7, UR9, 0x18 ;  /* 0x0000000907077291 */ /* 0x004fe2000f8ec0ff */
[----:B------:R-:W1:Y:S11]  /*0700*/  FENCE.VIEW.ASYNC.S ;  /* 0x00000000000073c6 */ /* 0x000e760000000000 */
[----:B-1----:R2:W1:Y:S01]  /*0710*/  SYNCS.EXCH.64 URZ, [UR7+0x20], UR10 ;  /* 0x0000200a07ff75b2 */ /* 0x0024620008000100 */
[----:B------:R2:W1:Y:S01]  /*0720*/  SYNCS.EXCH.64 URZ, [UR7+0x30], UR4 ;  /* 0x0000300407ff75b2 */ /* 0x0004620008000100 */
[----:B------:R2:W1:Y:S01]  /*0730*/  SYNCS.EXCH.64 URZ, [UR7+0x28], UR10 ;  /* 0x0000280a07ff75b2 */ /* 0x0004620008000100 */
[----:B------:R2:W1:Y:S02]  /*0740*/  SYNCS.EXCH.64 URZ, [UR7+0x38], UR4 ;  /* 0x0000380407ff75b2 */ /* 0x0004640008000100 */
[----:B--2---:R-:W-:Y:S01]  /*0750*/  NOP ;  /* 0x0000000000007918 */ /* 0x004fe20000000000 */
.L_x_10:
[----:B------:R-:W2:Y:S01]  /*0760*/  SHFL.IDX PT, R2, R173, RZ, 0x1f ;  /* 0x00001fffad027589 */ /* 0x000ea200000e0000 */
[----:B------:R-:W-:Y:S01]  /*0770*/  NOP ;  /* 0x0000000000007918 */ /* 0x000fe20000000000 */
[----:B--2---:R-:W-:-:S13]  /*0780*/  ISETP.NE.AND P0, PT, R2, 0x3, PT ;  /* 0x000000030200780c */ /* 0x004fda0003f05270 */
[----:B------:R-:W-:Y:S05]  /*0790*/  @P0 BRA `(.L_x_11) ;  /* 0x0000000000300947 */ /* 0x000fea0003800000 */
[----:B-1----:R-:W1:Y:S01]  /*07a0*/  S2UR UR5, SR_CgaCtaId ;  /* 0x00000000000579c3 */ /* 0x002e620000008800 */
        /* <DEDUP_REMOVED lines=8> */
[----:B-1----:R2:W1:Y:S01]  /*0830*/  SYNCS.EXCH.64 URZ, [UR5+0x40], UR10 ;  /* 0x0000400a05ff75b2 */ /* 0x0024620008000100 */
[----:B------:R2:W1:Y:S02]  /*0840*/  SYNCS.EXCH.64 URZ, [UR5+0x48], UR10 ;  /* 0x0000480a05ff75b2 */ /* 0x0004640008000100 */
[----:B--2---:R-:W-:Y:S01]  /*0850*/  NOP ;  /* 0x0000000000007918 */ /* 0x004fe20000000000 */
.L_x_11:
[----:B------:R-:W2:Y:S01]  /*0860*/  SHFL.IDX PT, R2, R173, RZ, 0x1f ;  /* 0x00001fffad027589 */ /* 0x000ea200000e0000 */
[----:B------:R-:W-:Y:S01]  /*0870*/  NOP ;  /* 0x0000000000007918 */ /* 0x000fe20000000000 */
[----:B--2---:R-:W-:-:S13]  /*0880*/  ISETP.NE.AND P0, PT, R2, 0x4, PT ;  /* 0x000000040200780c */ /* 0x004fda0003f05270 */
[----:B------:R-:W-:Y:S05]  /*0890*/  @P0 BRA `(.L_x_12) ;  /* 0x00000000004c0947 */ /* 0x000fea0003800000 */
[----:B-1----:R-:W1:Y:S01]  /*08a0*/  S2UR UR5, SR_CgaCtaId ;  /* 0x00000000000579c3 */ /* 0x002e620000008800 */
[----:B------:R-:W-:Y:S01]  /*08b0*/  UMOV UR9, 0x100 ;  /* 0x0000010000097882 */ /* 0x000fe20000000000 */
[----:B------:R-:W-:Y:S01]  /*08c0*/  UMOV UR7, 0x400 ;  /* 0x0000040000077882 */ /* 0x000fe20000000000 */
[----:B------:R-:W-:Y:S01]  /*08d0*/  USEL UR9, UR9, 0xe0, UP2 ;  /* 0x000000e009097887 */ /* 0x000fe20009000000 */
[----:B------:R-:W-:Y:S01]  /*08e0*/  UMOV UR4, 0x1 ;  /* 0x0000000100047882 */ /* 0x000fe20000000000 */
[----:B------:R-:W-:Y:S01]  /*08f0*/  ELECT P0, URZ, PT ;  /* 0x0000000000ff782f */ /* 0x000fe20003800000 */
[----:B------:R-:W-:-:S04]  /*0900*/  UIADD3 UR10, UPT, UPT, -UR4, 0x100000, URZ ;  /* 0x00100000040a7890 */ /* 0x000fc8000fffe1ff */
[----:B------:R-:W-:Y:S02]  /*0910*/  USHF.L.U32 UR11, UR10, 0xb, URZ ;  /* 0x0000000b0a0b7899 */ /* 0x000fe400080006ff */
[----:B------:R-:W-:Y:S02]  /*0920*/  USHF.L.U32 UR10, UR10, 0x1, URZ ;  /* 0x000000010a0a7899 */ /* 0x000fe400080006ff */
[----:B------:R-:W-:-:S04]  /*0930*/  UIADD3 UR12, UPT, UPT, -UR9, 0x100000, URZ ;  /* 0x00100000090c7890 */ /* 0x000fc8000fffe1ff */
[----:B------:R-:W-:Y:S02]  /*0940*/  USHF.L.U32 UR13, UR12, 0xb, URZ ;  /* 0x0000000b0c0d7899 */ /* 0x000fe400080006ff */
[----:B------:R-:W-:Y:S02]  /*0950*/  USHF.L.U32 UR12, UR12, 0x1, URZ ;  /* 0x000000010c0c7899 */ /* 0x000fe400080006ff */
[----:B-1----:R-:W-:Y:S01]  /*0960*/  ULEA UR5, UR5, UR7, 0x18 ;  /* 0x0000000705057291 */ /* 0x002fe2000f8ec0ff */
[----:B------:R-:W1:Y:S11]  /*0970*/  FENCE.VIEW.ASYNC.S ;  /* 0x00000000000073c6 */ /* 0x000e760000000000 */
[----:B-1----:R2:W1:Y:S01]  /*0980*/  SYNCS.EXCH.64 URZ, [UR5+0x50], UR10 ;  /* 0x0000500a05ff75b2 */ /* 0x0024620008000100 */
[----:B------:R2:W1:Y:S01]  /*0990*/  SYNCS.EXCH.64 URZ, [UR5+0x60], UR12 ;  /* 0x0000600c05ff75b2 */ /* 0x0004620008000100 */
[----:B------:R2:W1:Y:S01]  /*09a0*/  SYNCS.EXCH.64 URZ, [UR5+0x58], UR10 ;  /* 0x0000580a05ff75b2 */ /* 0x0004620008000100 */
[----:B------:R2:W1:Y:S02]  /*09b0*/  SYNCS.EXCH.64 URZ, [UR5+0x68], UR12 ;  /* 0x0000680c05ff75b2 */ /* 0x0004640008000100 */
[----:B--2---:R-:W-:Y:S01]  /*09c0*/  NOP ;  /* 0x0000000000007918 */ /* 0x004fe20000000000 */
.L_x_12:
        /* <DEDUP_REMOVED lines=20> */
[----:B------:R2:W1:Y:S01]  /*0b10*/  SYNCS.EXCH.64 URZ, [UR7+0x98], UR4 ;  /* 0x0000980407ff75b2 */ /* 0x0004620008000100 */
[----:B------:R2:W1:Y:S01]  /*0b20*/  SYNCS.EXCH.64 URZ, [UR7+0x80], UR10 ;  /* 0x0000800a07ff75b2 */ /* 0x0004620008000100 */
[----:B------:R2:W1:Y:S01]  /*0b30*/  SYNCS.EXCH.64 URZ, [UR7+0xa0], UR4 ;  /* 0x0000a00407ff75b2 */ /* 0x0004620008000100 */
[----:B------:R2:W1:Y:S01]  /*0b40*/  SYNCS.EXCH.64 URZ, [UR7+0x88], UR10 ;  /* 0x0000880a07ff75b2 */ /* 0x0004620008000100 */
[----:B------:R2:W1:Y:S02]  /*0b50*/  SYNCS.EXCH.64 URZ, [UR7+0xa8], UR4 ;  /* 0x0000a80407ff75b2 */ /* 0x0004640008000100 */
[----:B--2---:R-:W-:Y:S01]  /*0b60*/  NOP ;  /* 0x0000000000007918 */ /* 0x004fe20000000000 */
.L_x_13:
        /* <DEDUP_REMOVED lines=18> */
.L_x_14:
[----:B-1----:R-:W1:Y:S01]  /*0c90*/  S2UR UR5, SR_CTAID.X ;  /* 0x00000000000579c3 */ /* 0x002e620000002500 */
[----:B------:R-:W-:-:S05]  /*0ca0*/  CS2R.32 R170, SR_CgaSize ;  /* 0x0000000000aa7805 */ /* 0x000fca0000008a00 */
[----:B------:R-:W-:-:S05]  /*0cb0*/  IMAD R170, R170, -0xa0, RZ ;  /* 0xffffff60aaaa7824 */ /* 0x000fca00078e02ff */
[----:B------:R-:W-:-:S14]  /*0cc0*/  R2UR UR9, R170 ;  /* 0x00000000aa0972ca */ /* 0x000fdc00000e0000 */
[----:B------:R-:W2:Y:S01]  /*0cd0*/  LDCU UR9, c[0x0][UR9+0x2b0] ;  /* 0x00005600090977ac */ /* 0x000ea20008000800 */
[----:B------:R-:W-:Y:S01]  /*0ce0*/  NOP ;  /* 0x0000000000007918 */ /* 0x000fe20000000000 */
[----:B------:R-:W-:-:S05]  /*0cf0*/  CS2R.32 R170, SR_CgaSize ;  /* 0x0000000000aa7805 */ /* 0x000fca0000008a00 */
[----:B------:R-:W-:-:S05]  /*0d00*/  IMAD R170, R170, -0xa0, RZ ;  /* 0xffffff60aaaa7824 */ /* 0x000fca00078e02ff */
[----:B------:R-:W-:-:S14]  /*0d10*/  R2UR UR7, R170 ;  /* 0x00000000aa0772ca */ /* 0x000fdc00000e0000 */
[----:B------:R-:W3:Y:S01]  /*0d20*/  LDCU UR7, c[0x0][UR7+0x2b4] ;  /* 0x00005680070777ac */ /* 0x000ee20008000800 */
[----:B------:R-:W4:Y:S08]  /*0d30*/  S2UR UR4, SR_CTAID.Y ;  /* 0x00000000000479c3 */ /* 0x000f300000002600 */
[----:B------:R-:W3:Y:S01]  /*0d40*/  LDC R9, c[0x0][0xb24] ;  /* 0x0002c900ff097b82 */ /* 0x000ee20000000800 */
[----:B-1----:R-:W-:-:S02]  /*0d50*/  I2FP.F32.U32 R5, UR5 ;  /* 0x0000000500057c45 */ /* 0x002fc40008201000 */
[----:B------:R-:W-:-:S05]  /*0d60*/  CS2R.32 R3, SR_CgaSize ;  /* 0x0000000000037805 */ /* 0x000fca0000008a00 */
[----:B------:R-:W-:-:S06]  /*0d70*/  IMAD R3, R3, -0xa0, RZ ;  /* 0xffffff6003037824 */ /* 0x000fcc00078e02ff */
[----:B------:R-:W1:Y:S01]  /*0d80*/  LDC R3, c[0x0][R3+0x2a0] ;  /* 0x0000a80003037b82 */ /* 0x000e620000000800 */
[----:B------:R-:W-:Y:S01]  /*0d90*/  MOV R21, UR5 ;  /* 0x0000000500157c02 */ /* 0x000fe20008000f00 */
[----:B--2---:R-:W-:Y:S01]  /*0da0*/  FMUL R5, R5, UR9 ;  /* 0x0000000905057c20 */ /* 0x004fe20008400000 */
[----:B----4-:R-:W-:Y:S02]  /*0db0*/  I2FP.F32.U32 R4, UR4 ;  /* 0x0000000400047c45 */ /* 0x010fe40008201000 */
[----:B------:R-:W-:-:S05]  /*0dc0*/  CS2R.32 R2, SR_CgaSize ;  /* 0x0000000000027805 */ /* 0x000fca0000008a00 */
[----:B------:R-:W-:-:S06]  /*0dd0*/  IMAD R2, R2, -0xa0, RZ ;  /* 0xffffff6002027824 */ /* 0x000fcc00078e02ff */
[----:B------:R-:W2:Y:S01]  /*0de0*/  LDC R2, c[0x0][R2+0x2a4] ;  /* 0x0000a90002027b82 */ /* 0x000ea20000000800 */
[----:B------:R-:W4:Y:S01]  /*0df0*/  F2I.U32.TRUNC.NTZ R170, R5 ;  /* 0x0000000500aa7305 */ /* 0x000f22000020f000 */
[----:B------:R-:W-:Y:S01]  /*0e00*/  MOV R20, UR4 ;  /* 0x0000000400147c02 */ /* 0x000fe20008000f00 */
[----:B---3--:R-:W-:-:S05]  /*0e10*/  FMUL R4, R4, UR7 ;  /* 0x0000000704047c20 */ /* 0x008fca0008400000 */
[----:B------:R-:W-:Y:S01]  /*0e20*/  BAR.SYNC.DEFER_BLOCKING 0x0 ;  /* 0x0000000000007b1d */ /* 0x000fe20000010000 */
[----:B------:R-:W-:-:S05]  /*0e30*/  ISETP.GE.AND P0, PT, R9, 0x1, PT ;  /* 0x000000010900780c */ /* 0x000fca0003f06270 */
[----:B------:R-:W3:Y:S02]  /*0e40*/  F2I.U32.TRUNC.NTZ R147, R4 ;  /* 0x0000000400937305 */ /* 0x000ee4000020f000 */
[----:B------:R-:W2:Y:S01]  /*0e50*/  S2UR UR36, SR_CTAID.Z ;  /* 0x00000000002479c3 */ /* 0x000ea20000002700 */
[----:B----4-:R-:W-:-:S05]  /*0e60*/  IADD3 R170, PT, PT, -R170, RZ, RZ ;  /* 0x000000ffaaaa7210 */ /* 0x010fca0007ffe1ff */
[----:B-1----:R-:W-:Y:S01]  /*0e70*/  IMAD R170, R3, R170, UR5 ;  /* 0x0000000503aa7e24 */ /* 0x002fe2000f8e02aa */
[----:B---3--:R-:W-:-:S05]  /*0e80*/  IADD3 R147, PT, PT, -R147, RZ, RZ ;  /* 0x000000ff93937210 */ /* 0x008fca0007ffe1ff */
[----:B--2---:R-:W-:Y:S01]  /*0e90*/  IMAD R147, R2, R147, UR4 ;  /* 0x0000000402937e24 */ /* 0x004fe2000f8e0293 */
[----:B------:R-:W-:Y:S06]  /*0ea0*/  @!P0 BRA `(.L_x_15) ;  /* 0x0000000000b88947 */ /* 0x000fec0003800000 */
[----:B------:R-:W1:Y:S01]  /*0eb0*/  LDC.64 R4, c[0x0][0xb18] ;  /* 0x0002c600ff047b82 */ /* 0x000e620000000a00 */
[----:B------:R-:W-:-:S07]  /*0ec0*/  ISETP.NE.AND P0, PT, R9, 0x1, PT ;  /* 0x000000010900780c */ /* 0x000fce0003f05270 */
[----:B------:R-:W2:Y:S08]  /*0ed0*/  LDC R10, c[0x0][0xb0c] ;  /* 0x0002c300ff0a7b82 */ /* 0x000eb00000000800 */
[----:B------:R-:W3:Y:S08]  /*0ee0*/  LDC R11, c[0x0][0x370] ;  /* 0x0000dc00ff0b7b82 */ /* 0x000ef00000000800 */
[----:B------:R-:W4:Y:S01]  /*0ef0*/  LDC R12, c[0x0][0x374] ;  /* 0x0000dd00ff0c7b82 */ /* 0x000f220000000800 */
[----:B-1----:R-:W-:-:S07]  /*0f00*/  ISETP.NE.AND P1, PT, R4, 0x1, PT ;  /* 0x000000010400780c */ /* 0x002fce0003f25270 */
[----:B------:R-:W3:Y:S01]  /*0f10*/  LDC.64 R6, c[0x0][0xb10] ;  /* 0x0002c400ff067b82 */ /* 0x000ee20000000a00 */
[----:B--2---:R-:W-:-:S07]  /*0f20*/  ISETP.NE.AND P2, PT, R10, 0x1, PT ;  /* 0x000000010a00780c */ /* 0x004fce0003f45270 */
[----:B------:R-:W1:Y:S08]  /*0f30*/  LDC R8, c[0x0][0xb20] ;  /* 0x0002c800ff087b82 */ /* 0x000e700000000800 */
[----:B------:R-:W2:Y:S01]  /*0f40*/  LDC.64 R2, c[0x0][0xb28] ;  /* 0x0002ca00ff027b82 */ /* 0x000ea20000000a00 */
[----:B----4-:R-:W-:-:S04]  /*0f50*/  IMAD.HI.U32 R13, R12, R5, RZ ;  /* 0x000000050c0d7227 */ /* 0x010fc800078e00ff */
[----:B------:R-:W-:-:S04]  /*0f60*/  IMAD.HI.U32 R5, R20, R5, RZ ;  /* 0x0000000514057227 */ /* 0x000fc800078e00ff */
[----:B---3--:R-:W-:-:S04]  /*0f70*/  IMAD.HI.U32 R14, R11, R6, RZ ;  /* 0x000000060b0e7227 */ /* 0x008fc800078e00ff */
[C---:B------:R-:W-:Y:S01]  /*0f80*/  IMAD.HI.U32 R16, R21.reuse, R6, RZ ;  /* 0x0000000615107227 */ /* 0x040fe200078e00ff */
[-C--:B------:R-:W-:Y:S02]  /*0f90*/  @P2 SHF.R.U32.HI R11, RZ, R7.reuse, R14 ;  /* 0x00000007ff0b2219 */ /* 0x080fe4000001160e */
[-C--:B-1----:R-:W-:Y:S02]  /*0fa0*/  @P1 SHF.R.U32.HI R12, RZ, R8.reuse, R13 ;  /* 0x00000008ff0c1219 */ /* 0x082fe4000001160d */
[----:B------:R-:W-:Y:S02]  /*0fb0*/  SHF.R.U32.HI R5, RZ, R8, R5 ;  /* 0x00000008ff057219 */ /* 0x000fe40000011605 */
[----:B------:R-:W-:Y:S02]  /*0fc0*/  SHF.R.U32.HI R16, RZ, R7, R16 ;  /* 0x00000007ff107219 */ /* 0x000fe40000011610 */
[----:B------:R-:W-:Y:S01]  /*0fd0*/  SEL R5, R20, R5, !P1 ;  /* 0x0000000514057207 */ /* 0x000fe20004800000 */
[----:B--2---:R-:W-:Y:S01]  /*0fe0*/  IMAD.HI.U32 R14, R12, R2, RZ ;  /* 0x000000020c0e7227 */ /* 0x004fe200078e00ff */
[----:B------:R-:W-:-:S02]  /*0ff0*/  SEL R7, R21, R16, !P2 ;  /* 0x0000001015077207 */ /* 0x000fc40005000000 */
[----:B------:R-:W-:Y:S01]  /*1000*/  IADD3 R13, PT, PT, -R5, RZ, RZ ;  /* 0x000000ff050d7210 */ /* 0x000fe20007ffe1ff */
[----:B------:R-:W-:Y:S01]  /*1010*/  IMAD.HI.U32 R6, R11, R2, RZ ;  /* 0x000000020b067227 */ /* 0x000fe200078e00ff */
[----:B------:R-:W-:-:S03]  /*1020*/  @P0 SHF.R.U32.HI R12, RZ, R3, R14 ;  /* 0x00000003ff0c0219 */ /* 0x000fc6000001160e */
[----:B------:R-:W-:Y:S01]  /*1030*/  IMAD R13, R4, R13, R20 ;  /* 0x0000000d040d7224 */ /* 0x000fe200078e0214 */
[----:B------:R-:W-:Y:S01]  /*1040*/  @P0 SHF.R.U32.HI R11, RZ, R3, R6 ;  /* 0x00000003ff0b0219 */ /* 0x000fe20000011606 */
[----:B------:R-:W-:-:S04]  /*1050*/  IMAD R12, R12, R9, RZ ;  /* 0x000000090c0c7224 */ /* 0x000fc800078e02ff */
[----:B------:R-:W-:Y:S01]  /*1060*/  IMAD R6, R11, R9, RZ ;  /* 0x000000090b067224 */ /* 0x000fe200078e02ff */
[----:B------:R-:W-:-:S04]  /*1070*/  ISETP.GE.AND P1, PT, R5, R12, PT ;  /* 0x0000000c0500720c */ /* 0x000fc80003f26270 */
[----:B------:R-:W-:Y:S01]  /*1080*/  ISETP.GE.OR P1, PT, R7, R6, P1 ;  /* 0x000000060700720c */ /* 0x000fe20000f26670 */
[----:B------:R-:W-:-:S05]  /*1090*/  IMAD.HI.U32 R6, R5, R2, RZ ;  /* 0x0000000205067227 */ /* 0x000fca00078e00ff */
[----:B------:R-:W-:-:S04]  /*10a0*/  SHF.R.U32.HI R6, RZ, R3, R6 ;  /* 0x00000003ff067219 */ /* 0x000fc80000011606 */
[----:B------:R-:W-:-:S03]  /*10b0*/  SEL R6, R5, R6, !P0 ;  /* 0x0000000605067207 */ /* 0x000fc60004000000 */
[----:B------:R-:W-:Y:S01]  /*10c0*/  @!P1 IMAD.HI.U32 R8, R7, R2, RZ ;  /* 0x0000000207089227 */ /* 0x000fe200078e00ff */
[----:B------:R-:W-:-:S04]  /*10d0*/  IADD3 R2, PT, PT, -R6, RZ, RZ ;  /* 0x000000ff06027210 */ /* 0x000fc80007ffe1ff */
[----:B------:R-:W-:Y:S01]  /*10e0*/  @!P1 SHF.R.U32.HI R8, RZ, R3, R8 ;  /* 0x00000003ff089219 */ /* 0x000fe20000011608 */
[----:B------:R-:W-:-:S03]  /*10f0*/  IMAD R2, R9, R2, R5 ;  /* 0x0000000209027224 */ /* 0x000fc600078e0205 */
[----:B------:R-:W-:-:S05]  /*1100*/  @!P1 SEL R3, R7, R8, !P0 ;  /* 0x0000000807039207 */ /* 0x000fca0004000000 */
[--C-:B------:R-:W-:Y:S02]  /*1110*/  @!P1 IMAD.IADD R6, R6, 0x1, -R3.reuse ;  /* 0x0000000106069824 */ /* 0x100fe400078e0a03 */
[----:B------:R-:W-:Y:S01]  /*1120*/  @!P1 IMAD R3, R2, R11, R3 ;  /* 0x0000000b02039224 */ /* 0x000fe200078e0203 */
[----:B------:R-:W-:Y:S01]  /*1130*/  IADD3 R2, PT, PT, -R7, RZ, RZ ;  /* 0x000000ff07027210 */ /* 0x000fe20007ffe1ff */
[----:B------:R-:W-:Y:S02]  /*1140*/  @!P1 IMAD R5, R6, R9, R7 ;  /* 0x0000000906059224 */ /* 0x000fe400078e0207 */
[----:B------:R-:W-:Y:S02]  /*1150*/  @!P1 IMAD.MOV.U32 R7, RZ, RZ, R3 ;  /* 0x000000ffff079224 */ /* 0x000fe400078e0003 */
[----:B------:R-:W-:Y:S02]  /*1160*/  IMAD R2, R10, R2, R21 ;  /* 0x000000020a027224 */ /* 0x000fe400078e0215 */
[----:B------:R-:W-:-:S02]  /*1170*/  IMAD R20, R5, R4, R13 ;  /* 0x0000000405147224 */ /* 0x000fc400078e020d */
[----:B------:R-:W-:Y:S02]  /*1180*/  IMAD R21, R7, R10, R2 ;  /* 0x0000000a07157224 */ /* 0x000fe400078e0202 */
.L_x_15:
[----:B------:R-:W1:Y:S01]  /*1190*/  LDCU UR4, c[0x0][0xb30] ;  /* 0x00016600ff0477ac */ /* 0x000e620008000800 */
[----:B------:R-:W2:Y:S08]  /*11a0*/  S2UR UR37, SR_CgaCtaId ;  /* 0x00000000002579c3 */ /* 0x000eb00000008800 */
[----:B------:R-:W3:Y:S01]  /*11b0*/  LDC R72, c[0x0][0xb24] ;  /* 0x0002c900ff487b82 */ /* 0x000ee20000000800 */
[----:B-1----:R-:W-:-:S09]  /*11c0*/  UISETP.NE.AND UP1, UPT, UR4, 0x1, UPT ;  /* 0x000000010400788c */ /* 0x002fd2000bf25270 */
[----:B--2---:R-:W-:Y:S05]  /*11d0*/  BRA.U UP1, `(.L_x_16) ;  /* 0x0000000101407547 */ /* 0x004fea000b800000 */
[----:B------:R-:W1:Y:S08]  /*11e0*/  LDC.64 R4, c[0x0][0xb10] ;  /* 0x0002c400ff047b82 */ /* 0x000e700000000a00 */
[----:B------:R-:W2:Y:S08]  /*11f0*/  LDC.64 R2, c[0x0][0xb18] ;  /* 0x0002c600ff027b82 */ /* 0x000eb00000000a00 */
[----:B------:R-:W4:Y:S08]  /*1200*/  LDC R6, c[0x0][0xb20] ;  /* 0x0002c800ff067b82 */ /* 0x000f300000000800 */
[----:B------:R-:W3:Y:S01]  /*1210*/  LDC R8, c[0x0][0xb0c] ;  /* 0x0002c300ff087b82 */ /* 0x000ee20000000800 */
[----:B-1----:R-:W-:-:S05]  /*1220*/  IMAD.HI.U32 R4, R21, R4, RZ ;  /* 0x0000000415047227 */ /* 0x002fca00078e00ff */
[----:B------:R-:W-:Y:S01]  /*1230*/  SHF.R.U32.HI R4, RZ, R5, R4 ;  /* 0x00000005ff047219 */ /* 0x000fe20000011604 */
[----:B--2---:R-:W-:Y:S01]  /*1240*/  IMAD.HI.U32 R3, R20, R3, RZ ;  /* 0x0000000314037227 */ /* 0x004fe200078e00ff */
[----:B------:R-:W-:-:S04]  /*1250*/  ISETP.NE.AND P0, PT, R2, 0x1, PT ;  /* 0x000000010200780c */ /* 0x000fc80003f05270 */
[----:B----4-:R-:W-:-:S04]  /*1260*/  SHF.R.U32.HI R3, RZ, R6, R3 ;  /* 0x00000006ff037219 */ /* 0x010fc80000011603 */
[----:B------:R-:W-:Y:S02]  /*1270*/  SEL R3, R20, R3, !P0 ;  /* 0x0000000314037207 */ /* 0x000fe40004000000 */
[----:B---3--:R-:W-:-:S04]  /*1280*/  ISETP.NE.AND P1, PT, R8, 0x1, PT ;  /* 0x000000010800780c */ /* 0x008fc80003f25270 */
[----:B------:R-:W-:-:S05]  /*1290*/  SEL R4, R21, R4, !P1 ;  /* 0x0000000415047207 */ /* 0x000fca0004800000 */
[----:B------:R-:W-:Y:S02]  /*12a0*/  IMAD.IADD R5, R3, 0x1, -R4 ;  /* 0x0000000103057824 */ /* 0x000fe400078e0a04 */
[----:B------:R-:W-:Y:S02]  /*12b0*/  IMAD.IADD R3, R4, 0x1, -R3 ;  /* 0x0000000104037824 */ /* 0x000fe400078e0a03 */
[----:B------:R-:W-:Y:S02]  /*12c0*/  IMAD R21, R5, R8, R21 ;  /* 0x0000000805157224 */ /* 0x000fe400078e0215 */
[----:B------:R-:W-:-:S07]  /*12d0*/  IMAD R20, R3, R2, R20 ;  /* 0x0000000203147224 */ /* 0x000fce00078e0214 */
.L_x_16:
[----:B------:R-:W-:Y:S01]  /*12e0*/  BAR.SYNC.DEFER_BLOCKING 0x0 ;  /* 0x0000000000007b1d */ /* 0x000fe20000010000 */
[----:B------:R-:W-:Y:S01]  /*12f0*/  UISETP.NE.AND UP1, UPT, UR8, 0x2, UPT ;  /* 0x000000020800788c */ /* 0x000fe2000bf25270 */
[----:B------:R-:W-:Y:S02]  /*1300*/  ISETP.NE.OR P5, PT, R0, 0x2, !P5 ;  /* 0x000000020000780c */ /* 0x000fe40006fa5670 */
[----:B------:R-:W-:-:S06]  /*1310*/  LOP3.LUT R2, R189, 0x1f, RZ, 0xc0, !PT ;  /* 0x0000001fbd027812 */ /* 0x000fcc00078ec0ff */
[----:B------:R-:W-:Y:S05]  /*1320*/  BRA.U UP1, `(.L_x_17) ;  /* 0x00000011010c7547 */ /* 0x000fea000b800000 */
[----:B------:R-:W1:Y:S01]  /*1330*/  LDCU UR13, c[0x0][0x38c] ;  /* 0x00007180ff0d77ac */ /* 0x000e620008000800 */
[----:B------:R-:W2:Y:S01]  /*1340*/  LDC R9, c[0x0][0x370] ;  /* 0x0000dc00ff097b82 */ /* 0x000ea20000000800 */
[----:B------:R-:W-:Y:S01]  /*1350*/  PLOP3.LUT P1, PT, PT, PT, UP2, 0x80, 0x8 ;  /* 0x000000000008781c */ /* 0x000fe20003f2f028 */
[----:B------:R-:W-:Y:S01]  /*1360*/  IMAD.MOV.U32 R15, RZ, RZ, 0x1 ;  /* 0x00000001ff0f7424 */ /* 0x000fe200078e00ff */
[----:B------:R-:W-:Y:S01]  /*1370*/  ISETP.EQ.OR P4, PT, R2, RZ, P5 ;  /* 0x000000ff0200720c */ /* 0x000fe20002f82670 */
[----:B------:R-:W-:Y:S01]  /*1380*/  IMAD.MOV.U32 R14, RZ, RZ, RZ ;  /* 0x000000ffff0e7224 */ /* 0x000fe200078e00ff */
[----:B------:R-:W-:Y:S02]  /*1390*/  PLOP3.LUT P1, PT, P1, PT, PT, 0x8, 0x80 ;  /* 0x000000000080781c */ /* 0x000fe40000f2e170 */
[----:B------:R-:W-:Y:S01]  /*13a0*/  CS2R R12, SRZ ;  /* 0x00000000000c7805 */ /* 0x000fe2000001ff00 */
[----:B------:R-:W-:Y:S01]  /*13b0*/  IMAD.MOV.U32 R10, RZ, RZ, 0x1 ;  /* 0x00000001ff0a7424 */ /* 0x000fe200078e00ff */
[----:B------:R-:W4:Y:S01]  /*13c0*/  LDC R0, c[0x0][0x374] ;  /* 0x0000dd00ff007b82 */ /* 0x000f220000000800 */
[----:B------:R-:W2:Y:S01]  /*13d0*/  LDCU.64 UR22, c[0x0][0x348] ;  /* 0x00006900ff1677ac */ /* 0x000ea20008000a00 */
[----:B------:R-:W-:Y:S01]  /*13e0*/  UMOV UR6, URZ ;  /* 0x000000ff00067c82 */ /* 0x000fe20008000000 */
[----:B-1----:R-:W-:-:S04]  /*13f0*/  UIADD3 UR5, UPT, UPT, UR13, 0x1f, URZ ;  /* 0x0000001f0d057890 */ /* 0x002fc8000fffe0ff */
[----:B------:R-:W-:-:S04]  /*1400*/  USHF.R.S32.HI UR4, URZ, 0x1f, UR5 ;  /* 0x0000001fff047899 */ /* 0x000fc80008011405 */
[----:B------:R-:W-:-:S04]  /*1410*/  ULEA.HI UR4, UR4, UR5, URZ, 0x5 ;  /* 0x0000000504047291 */ /* 0x000fc8000f8f28ff */
[----:B------:R-:W-:Y:S02]  /*1420*/  USHF.R.S32.HI UR15, URZ, 0x5, UR4 ;  /* 0x00000005ff0f7899 */ /* 0x000fe40008011404 */
[----:B------:R-:W-:Y:S02]  /*1430*/  UIADD3 UR4, UPT, UPT, UR13, -0x1, URZ ;  /* 0xffffffff0d047890 */ /* 0x000fe4000fffe0ff */
[----:B------:R-:W-:Y:S02]  /*1440*/  UISETP.LT.U32.AND UP0, UPT, UR15, 0x2, UPT ;  /* 0x000000020f00788c */ /* 0x000fe4000bf01070 */
[----:B------:R-:W-:Y:S02]  /*1450*/  UISETP.GE.U32.AND UP1, UPT, UR4, -0x3f, UPT ;  /* 0xffffffc10400788c */ /* 0x000fe4000bf26070 */
[----:B------:R-:W-:Y:S02]  /*1460*/  USEL UR14, UR15, 0x2, UP0 ;  /* 0x000000020f0e7887 */ /* 0x000fe40008000000 */
[----:B------:R-:W-:-:S02]  /*1470*/  UIADD3 UR13, UPT, UPT, UR13, 0x3e, URZ ;  /* 0x0000003e0d0d7890 */ /* 0x000fc4000fffe0ff */
[----:B------:R-:W-:Y:S02]  /*1480*/  UIADD3 UR5, UPT, UPT, UR14, -0x1, URZ ;  /* 0xffffffff0e057890 */ /* 0x000fe4000fffe0ff */
[----:B------:R-:W-:-:S03]  /*1490*/  UIADD3 UR7, UPT, UPT, UR15, -UR14, URZ ;  /* 0x8000000e0f077290 */ /* 0x000fc6000fffe0ff */
[----:B------:R-:W-:-:S04]  /*14a0*/  @UP1 UIADD3 UR5, UPT, UPT, UR14, URZ, URZ ;  /* 0x000000ff0e051290 */ /* 0x000fc8000fffe0ff */
[----:B--2---:R-:W-:-:S12]  /*14b0*/  UIADD3 UR5, UPT, UPT, UR5, 0x1, URZ ;  /* 0x0000000105057890 */ /* 0x004fd8000fffe0ff */
.L_x_35:
[----:B------:R-:W-:Y:S01]  /*14c0*/  UISETP.NE.AND UP0, UPT, UR37, URZ, UPT ;  /* 0x000000ff2500728c */ /* 0x000fe2000bf05270 */
[----:B------:R-:W1:Y:S08]  /*14d0*/  S2UR UR37, SR_CgaCtaId ;  /* 0x00000000002579c3 */ /* 0x000e700000008800 */
[----:B------:R-:W-:Y:S05]  /*14e0*/  BRA.U UP0, `(.L_x_18) ;  /* 0x0000000100347547 */ /* 0x000fea000b800000 */
[----:B------:R-:W2:Y:S01]  /*14f0*/  S2R R2, SR_CgaCtaId ;  /* 0x0000000000027919 */ /* 0x000ea20000008800 */
[----:B------:R-:W-:-:S04]  /*1500*/  MOV R3, 0x400 ;  /* 0x0000040000037802 */ /* 0x000fc80000000f00 */
[----:B--2---:R-:W-:Y:S02]  /*1510*/  LEA R3, R2, R3, 0x18 ;  /* 0x0000000302037211 */ /* 0x004fe400078ec0ff */
[----:B------:R-:W-:-:S03]  /*1520*/  SHF.L.U32 R2, R10, 0x1f, RZ ;  /* 0x0000001f0a027819 */ /* 0x000fc600000006ff */
[----:B------:R-:W-:-:S04]  /*1530*/  IMAD R3, R12, 0x8, R3 ;  /* 0x000000080c037824 */ /* 0x000fc800078e0203 */
[----:B------:R-:W2:Y:S02]  /*1540*/  SYNCS.PHASECHK.TRANS64.TRYWAIT P0, [R3+URZ+0xc0], R2 ;  /* 0x0000c002030075a7 */ /* 0x000ea400080011ff */
[----:B--2---:R-:W-:Y:S05]  /*1550*/  @!P0 BRA `(.L_x_19) ;  /* 0x0000006800788947 */ /* 0x004fea0003800000 */
.L_x_104:
[----:B------:R-:W-:Y:S01]  /*1560*/  VIADD R12, R12, 0x1 ;  /* 0x000000010c0c7836 */ /* 0x000fe20000000000 */
[----:B------:R2:W-:Y:S04]  /*1570*/  SYNCS.ARRIVE.TRANS64.A1T0 RZ, [R3+URZ+0xb0], RZ ;  /* 0x0000b0ff03ff79a7 */ /* 0x0005e800081000ff */
[----:B------:R-:W-:-:S04]  /*1580*/  ISETP.NE.AND P0, PT, R12, 0x2, PT ;  /* 0x000000020c00780c */ /* 0x000fc80003f05270 */
[----:B------:R-:W-:Y:S02]  /*1590*/  SEL R12, R12, RZ, P0 ;  /* 0x000000ff0c0c7207 */ /* 0x000fe40000000000 */
[----:B--2---:R-:W-:-:S04]  /*15a0*/  SEL R3, RZ, 0x1, P0 ;  /* 0x00000001ff037807 */ /* 0x004fc80000000000 */
[----:B------:R-:W-:-:S07]  /*15b0*/  LOP3.LUT R10, R10, R3, RZ, 0x3c, !PT ;  /* 0x000000030a0a7212 */ /* 0x000fce00078e3cff */
.L_x_18:
[----:B------:R-:W-:Y:S01]  /*15c0*/  UMOV UR4, 0x400 ;  /* 0x0000040000047882 */ /* 0x000fe20000000000 */
[----:B------:R-:W-:Y:S01]  /*15d0*/  SHF.L.U32 R2, R15, 0x1f, RZ ;  /* 0x0000001f0f027819 */ /* 0x000fe200000006ff */
[----:B-1----:R-:W-:Y:S01]  /*15e0*/  ULEA UR4, UR37, UR4, 0x18 ;  /* 0x0000000425047291 */ /* 0x002fe2000f8ec0ff */
[----:B------:R-:W-:Y:S01]  /*15f0*/  R2UR UR35, R21 ;  /* 0x00000000152372ca */ /* 0x000fe200000e0000 */
[----:B------:R-:W-:Y:S01]  /*1600*/  UISETP.GE.U32.AND UP0, UPT, UR13, 0x3f, UPT ;  /* 0x0000003f0d00788c */ /* 0x000fe2000bf06070 */
[----:B------:R-:W-:Y:S01]  /*1610*/  R2UR UR11, R20 ;  /* 0x00000000140b72ca */ /* 0x000fe200000e0000 */
[----:B------:R-:W-:Y:S01]  /*1620*/  ULEA UR8, UR6, UR4, 0x3 ;  /* 0x0000000406087291 */ /* 0x000fe2000f8e18ff */
[----:B------:R-:W-:-:S08]  /*1630*/  UMOV UR24, URZ ;  /* 0x000000ff00187c82 */ /* 0x000fd00008000000 */
[----:B------:R1:W2:Y:S01]  /*1640*/  SYNCS.PHASECHK.TRANS64.TRYWAIT P0, [UR8+0x10], R2 ;  /* 0x00001002ff0075a7 */ /* 0x0002a20008001108 */
[----:B------:R-:W-:Y:S02]  /*1650*/  USHF.L.U32 UR35, UR35, 0x7, URZ ;  /* 0x0000000723237899 */ /* 0x000fe400080006ff */
[----:B------:R-:W-:Y:S01]  /*1660*/  USHF.L.U32 UR11, UR11, 0x7, URZ ;  /* 0x000000070b0b7899 */ /* 0x000fe200080006ff */
[----:B------:R-:W-:Y:S11]  /*1670*/  BRA.U !UP0, `(.L_x_20) ;  /* 0x0000000108a47547 */ /* 0x000ff6000b800000 */
[----:B------:R-:W-:Y:S01]  /*1680*/  UMOV UR16, URZ ;  /* 0x000000ff00107c82 */ /* 0x000fe20008000000 */
[----:B------:R-:W-:-:S05]  /*1690*/  UMOV UR17, UR6 ;  /* 0x0000000600117c82 */ /* 0x000fca0008000000 */
.L_x_25:
[----:B-1----:R-:W-:Y:S01]  /*16a0*/  ULEA UR33, UR17, UR4, 0x3 ;  /* 0x0000000411217291 */ /* 0x002fe2000f8e18ff */
[----:B--2---:R-:W-:Y:S01]  /*16b0*/  @!P5 MOV R3, 0x2000 ;  /* 0x000020000003d802 */ /* 0x004fe20000000f00 */
[----:B--2---:R-:W-:Y:S10]  /*16c0*/  @P0 BRA `(.L_x_21) ;  /* 0x00000000000c0947 */ /* 0x004ff40003800000 */
[----:B------:R-:W-:-:S04]  /*16d0*/  SHF.L.U32 R5, R15, 0x1f, RZ ;  /* 0x0000001f0f057819 */ /* 0x000fc800000006ff */
[----:B------:R-:W2:Y:S02]  /*16e0*/  SYNCS.PHASECHK.TRANS64.TRYWAIT P0, [UR33+0x10], R5 ;  /* 0x00001005ff0075a7 */ /* 0x000ea40008001121 */
[----:B--2---:R-:W-:Y:S05]  /*16f0*/  @!P0 BRA `(.L_x_22) ;  /* 0x0000006800248947 */ /* 0x004fea0003800000 */
.L_x_21:
[----:B------:R2:W-:Y:S01]  /*1700*/  @!P5 SYNCS.ARRIVE.TRANS64 RZ, [UR33], R3 ;  /* 0x00000003ffffd9a7 */ /* 0x0005e20008000021 */
[----:B------:R-:W-:Y:S04]  /*1710*/  BSSY.RECONVERGENT B0, `(.L_x_23) ;  /* 0x0000003000007945 */ /* 0x000fe80003800200 */
[----:B------:R-:W-:Y:S05]  /*1720*/  @P4 BRA `(.L_x_24) ;  /* 0x0000000000044947 */ /* 0x000fea0003800000 */
[----:B------:R-:W-:Y:S05]  /*1730*/  BPT.TRAP 0x1 ;  /* 0x000000040000795c */ /* 0x000fea0000300000 */
.L_x_24:
[----:B------:R-:W-:Y:S05]  /*1740*/  BSYNC.RECONVERGENT B0 ;  /* 0x0000000000007941 */ /* 0x000fea0003800200 */
.L_x_23:
[----:B------:R-:W-:Y:S02]  /*1750*/  UIADD3 UR6, UPT, UPT, UR17, 0x1, URZ ;  /* 0x0000000111067890 */ /* 0x000fe4000fffe0ff */
[----:B------:R-:W-:Y:S02]  /*1760*/  UIADD3 UR26, UP1, UPT, UR22, 0x80, URZ ;  /* 0x00000080161a7890 */ /* 0x000fe4000ff3e0ff */
[----:B------:R-:W-:Y:S02]  /*1770*/  UISETP.NE.AND UP0, UPT, UR6, 0x2, UPT ;  /* 0x000000020600788c */ /* 0x000fe4000bf05270 */
[----:B------:R-:W-:Y:S02]  /*1780*/  USHF.L.U32 UR34, UR16, 0x5, URZ ;  /* 0x0000000510227899 */ /* 0x000fe400080006ff */
[----:B------:R-:W-:Y:S02]  /*1790*/  USEL UR9, URZ, 0x1, UP0 ;  /* 0x00000001ff097887 */ /* 0x000fe40008000000 */
[----:B------:R-:W-:-:S02]  /*17a0*/  USEL UR6, UR6, URZ, UP0 ;  /* 0x000000ff06067287 */ /* 0x000fc40008000000 */
[----:B------:R-:W-:Y:S02]  /*17b0*/  UIADD3 UR20, UP0, UPT, UR22, 0x180, URZ ;  /* 0x0000018016147890 */ /* 0x000fe4000ff1e0ff */
[----:B------:R-:W-:Y:S01]  /*17c0*/  ULEA UR8, UR6, UR4, 0x3 ;  /* 0x0000000406087291 */ /* 0x000fe2000f8e18ff */
[----:B------:R-:W-:Y:S01]  /*17d0*/  LOP3.LUT R15, R15, UR9, RZ, 0x3c, !PT ;  /* 0x000000090f0f7c12 */ /* 0x000fe2000f8e3cff */
[----:B------:R-:W-:Y:S02]  /*17e0*/  UIADD3.X UR27, UPT, UPT, URZ, UR23, URZ, UP1, !UPT ;  /* 0x00000017ff1b7290 */ /* 0x000fe40008ffe4ff */
[----:B------:R-:W-:Y:S01]  /*17f0*/  UIADD3.X UR21, UPT, UPT, URZ, UR23, URZ, UP0, !UPT ;  /* 0x00000017ff157290 */ /* 0x000fe200087fe4ff */
[----:B-1----:R-:W-:Y:S01]  /*1800*/  SHF.L.U32 R2, R15, 0x1f, RZ ;  /* 0x0000001f0f027819 */ /* 0x002fe200000006ff */
[----:B------:R-:W-:Y:S01]  /*1810*/  UMOV UR18, 0x0 ;  /* 0x0000000000127882 */ /* 0x000fe20000000000 */
[----:B------:R-:W-:Y:S01]  /*1820*/  UMOV UR19, 0x10000000 ;  /* 0x1000000000137882 */ /* 0x000fe20000000000 */
[----:B------:R-:W-:Y:S01]  /*1830*/  UMOV UR12, UR36 ;  /* 0x00000024000c7c82 */ /* 0x000fe20008000000 */
[----:B------:R1:W1:Y:S01]  /*1840*/  SYNCS.PHASECHK.TRANS64.TRYWAIT P0, [UR8+0x10], R2 ;  /* 0x00001002ff0075a7 */ /* 0x0002620008001108 */
[----:B------:R-:W-:Y:S01]  /*1850*/  ULEA UR8, UR17, UR4, 0xc ;  /* 0x0000000411087291 */ /* 0x000fe2000f8e60ff */
[----:B------:R-:W-:Y:S01]  /*1860*/  UMOV UR9, UR33 ;  /* 0x0000002100097c82 */ /* 0x000fe20008000000 */
[----:B------:R-:W-:-:S02]  /*1870*/  UMOV UR10, UR34 ;  /* 0x00000022000a7c82 */ /* 0x000fc40008000000 */
[----:B------:R-:W-:Y:S02]  /*1880*/  UIADD3 UR32, UPT, UPT, UR8, 0x8400, URZ ;  /* 0x0000840008207890 */ /* 0x000fe4000fffe0ff */
[----:B------:R-:W-:Y:S02]  /*1890*/  UIADD3 UR8, UPT, UPT, UR8, 0xa400, URZ ;  /* 0x0000a40008087890 */ /* 0x000fe4000fffe0ff */
[----:B------:R-:W-:Y:S01]  /*18a0*/  UIADD3 UR16, UPT, UPT, UR16, 0x1, URZ ;  /* 0x0000000110107890 */ /* 0x000fe2000fffe0ff */
[----:B------:R-:W-:Y:S01]  /*18b0*/  UMOV UR24, UR5 ;  /* 0x0000000500187c82 */ /* 0x000fe20008000000 */
[----:B------:R-:W-:Y:S02]  /*18c0*/  UMOV UR17, UR6 ;  /* 0x0000000600117c82 */ /* 0x000fe40008000000 */
[----:B------:R-:W-:Y:S01]  /*18d0*/  UISETP.NE.AND UP0, UPT, UR16, UR5, UPT ;  /* 0x000000051000728c */ /* 0x000fe2000bf05270 */
[----:B------:R1:W-:Y:S02]  /*18e0*/  UTMALDG.3D [UR32], [UR26], desc[UR18] ;  /* 0x000012201a0075b4 */ /* 0x0003e40008011000 */
[----:B------:R1:W-:Y:S06]  /*18f0*/  UTMALDG.3D [UR8], [UR20], desc[UR18] ;  /* 0x00001208140075b4 */ /* 0x0003ec0008011000 */
[----:B------:R-:W-:Y:S05]  /*1900*/  BRA.U UP0, `(.L_x_25) ;  /* 0xfffffffd00647547 */ /* 0x000fea000b83ffff */
.L_x_20:
[----:B-1----:R-:W-:Y:S01]  /*1910*/  ULEA UR8, UR6, UR4, 0x3 ;  /* 0x0000000406087291 */ /* 0x002fe2000f8e18ff */
[----:B------:R-:W-:Y:S01]  /*1920*/  SHF.L.U32 R2, R15, 0x1f, RZ ;  /* 0x0000001f0f027819 */ /* 0x000fe200000006ff */
[----:B------:R-:W-:Y:S01]  /*1930*/  @!P1 SYNCS.ARRIVE.TRANS64.A1T0 RZ, [UR4+0x48], RZ ;  /* 0x000048ffffff99a7 */ /* 0x000fe20008100004 */
[----:B------:R-:W-:-:S06]  /*1940*/  UISETP.GT.AND UP0, UPT, UR15, UR14, UPT ;  /* 0x0000000e0f00728c */ /* 0x000fcc000bf04270 */
[----:B--2---:R1:W2:Y:S03]  /*1950*/  SYNCS.PHASECHK.TRANS64.TRYWAIT P0, [UR8+0x10], R2 ;  /* 0x00001002ff0075a7 */ /* 0x0042a60008001108 */
[----:B------:R-:W-:Y:S05]  /*1960*/  BRA.U !UP0, `(.L_x_26) ;  /* 0x0000000108a87547 */ /* 0x000fea000b800000 */
[----:B------:R-:W-:Y:S01]  /*1970*/  UIADD3 UR21, UPT, UPT, UR7, UR24, URZ ;  /* 0x0000001807157290 */ /* 0x000fe2000fffe0ff */
[----:B------:R-:W-:-:S11]  /*1980*/  UMOV UR25, UR6 ;  /* 0x0000000600197c82 */ /* 0x000fd60008000000 */
.L_x_31:
[----:B-1----:R-:W-:Y:S01]  /*1990*/  ULEA UR17, UR25, UR4, 0x3 ;  /* 0x0000000419117291 */ /* 0x002fe2000f8e18ff */
[----:B--2---:R-:W-:Y:S01]  /*19a0*/  @!P5 MOV R3, 0x2000 ;  /* 0x000020000003d802 */ /* 0x004fe20000000f00 */
[----:B--2---:R-:W-:Y:S10]  /*19b0*/  @P0 BRA `(.L_x_27) ;  /* 0x00000000000c0947 */ /* 0x004ff40003800000 */
[----:B------:R-:W-:-:S04]  /*19c0*/  SHF.L.U32 R5, R15, 0x1f, RZ ;  /* 0x0000001f0f057819 */ /* 0x000fc800000006ff */
[----:B------:R-:W2:Y:S02]  /*19d0*/  SYNCS.PHASECHK.TRANS64.TRYWAIT P0, [UR17+0x10], R5 ;  /* 0x00001005ff0075a7 */ /* 0x000ea40008001111 */
[----:B--2---:R-:W-:Y:S05]  /*19e0*/  @!P0 BRA `(.L_x_28) ;  /* 0x0000006400808947 */ /* 0x004fea0003800000 */
.L_x_27:
[----:B------:R2:W-:Y:S01]  /*19f0*/  @!P5 SYNCS.ARRIVE.TRANS64 RZ, [UR17], R3 ;  /* 0x00000003ffffd9a7 */ /* 0x0005e20008000011 */
[----:B------:R-:W-:Y:S04]  /*1a00*/  BSSY.RECONVERGENT B0, `(.L_x_29) ;  /* 0x0000003000007945 */ /* 0x000fe80003800200 */
[----:B------:R-:W-:Y:S05]  /*1a10*/  @P4 BRA `(.L_x_30) ;  /* 0x0000000000044947 */ /* 0x000fea0003800000 */
[----:B------:R-:W-:Y:S05]  /*1a20*/  BPT.TRAP 0x1 ;  /* 0x000000040000795c */ /* 0x000fea0000300000 */
.L_x_30:
[----:B------:R-:W-:Y:S05]  /*1a30*/  BSYNC.RECONVERGENT B0 ;  /* 0x0000000000007941 */ /* 0x000fea0003800200 */
.L_x_29:
        /* <DEDUP_REMOVED lines=20> */
[----:B------:R-:W-:Y:S01]  /*1b80*/  UIADD3 UR8, UPT, UPT, UR8, 0xa400, URZ ;  /* 0x0000a40008087890 */ /* 0x000fe2000fffe0ff */
[----:B------:R-:W-:Y:S01]  /*1b90*/  UMOV UR9, UR17 ;  /* 0x0000001100097c82 */ /* 0x000fe20008000000 */
[----:B------:R-:W-:Y:S01]  /*1ba0*/  UMOV UR10, UR18 ;  /* 0x00000012000a7c82 */ /* 0x000fe20008000000 */
[----:B------:R-:W-:Y:S01]  /*1bb0*/  UIADD3 UR24, UPT, UPT, UR24, 0x1, URZ ;  /* 0x0000000118187890 */ /* 0x000fe2000fffe0ff */
[----:B------:R-:W-:-:S03]  /*1bc0*/  UMOV UR25, UR6 ;  /* 0x0000000600197c82 */ /* 0x000fc60008000000 */
[----:B------:R1:W-:Y:S01]  /*1bd0*/  UTMALDG.3D [UR16], [UR30], desc[UR26] ;  /* 0x00001a101e0075b4 */ /* 0x0003e20008011000 */
[----:B------:R-:W-:Y:S01]  /*1be0*/  UISETP.NE.AND UP0, UPT, UR24, UR21, UPT ;  /* 0x000000151800728c */ /* 0x000fe2000bf05270 */
[----:B------:R1:W-:Y:S08]  /*1bf0*/  UTMALDG.3D [UR8], [UR28], desc[UR26] ;  /* 0x00001a081c0075b4 */ /* 0x0003f00008011000 */
[----:B------:R-:W-:Y:S05]  /*1c00*/  BRA.U UP0, `(.L_x_31) ;  /* 0xfffffffd00607547 */ /* 0x000fea000b83ffff */
.L_x_26:
[C---:B-1----:R-:W-:Y:S01]  /*1c10*/  LEA R2, R14.reuse, UR4, 0x3 ;  /* 0x000000040e027c11 */ /* 0x042fe2000f8e18ff */
[----:B------:R-:W-:Y:S01]  /*1c20*/  NOP ;  /* 0x0000000000007918 */ /* 0x000fe20000000000 */
[----:B--2---:R-:W-:Y:S02]  /*1c30*/  SHF.L.U32 R3, R13, 0x1f, RZ ;  /* 0x0000001f0d037819 */ /* 0x004fe400000006ff */
[----:B------:R-:W-:Y:S02]  /*1c40*/  LEA R4, R14, UR4, 0x4 ;  /* 0x000000040e047c11 */ /* 0x000fe4000f8e20ff */
[----:B------:R-:W1:Y:S02]  /*1c50*/  SYNCS.PHASECHK.TRANS64.TRYWAIT P0, [R2+URZ+0x50], R3 ;  /* 0x00005003020075a7 */ /* 0x000e6400080011ff */
[----:B-1----:R-:W-:Y:S05]  /*1c60*/  @!P0 BRA `(.L_x_32) ;  /* 0x0000006000f88947 */ /* 0x002fea0003800000 */
.L_x_107:
[----:B------:R-:W2:Y:S01]  /*1c70*/  LDS.128 R4, [R4+0xe0] ;  /* 0x0000e00004047984 */ /* 0x000ea20000000c00 */
[----:B---3--:R-:W-:Y:S01]  /*1c80*/  ISETP.GE.AND P0, PT, R72, 0x1, PT ;  /* 0x000000014800780c */ /* 0x008fe20003f06270 */
[----:B-1----:R-:W-:Y:S01]  /*1c90*/  VIADD R2, R2, 0x60 ;  /* 0x0000006002027836 */ /* 0x002fe20000000000 */
[----:B------:R-:W-:Y:S01]  /*1ca0*/  @!PT LDS RZ, [RZ] ;  /* 0x00000000fffff984 */ /* 0x000fe20000000800 */
[----:B------:R-:W-:Y:S01]  /*1cb0*/  @!PT LDS RZ, [RZ] ;  /* 0x00000000fffff984 */ /* 0x000fe20000000800 */
[----:B------:R-:W-:Y:S01]  /*1cc0*/  @!PT LDS RZ, [RZ] ;  /* 0x00000000fffff984 */ /* 0x000fe20000000800 */
[----:B------:R-:W-:Y:S01]  /*1cd0*/  @!PT LDS RZ, [RZ] ;  /* 0x00000000fffff984 */ /* 0x000fe20000000800 */
[----:B------:R1:W-:Y:S06]  /*1ce0*/  MEMBAR.ALL.CTA ;  /* 0x0000000000007992 */ /* 0x0003ec0000008000 */
[----:B-1----:R-:W1:Y:S01]  /*1cf0*/  FENCE.VIEW.ASYNC.S ;  /* 0x00000000000073c6 */ /* 0x002e620000000000 */
[----:B------:R-:W-:-:S04]  /*1d00*/  PRMT R2, RZ, 0x654, R2 ;  /* 0x00000654ff027816 */ /* 0x000fc80000000002 */
[----:B-1----:R1:W-:Y:S01]  /*1d10*/  SYNCS.ARRIVE.TRANS64.RED.A1T0 RZ, [R2+URZ], RZ ;  /* 0x000000ff02ff79a7 */ /* 0x0023e200081004ff */
[----:B--2---:R-:W-:-:S13]  /*1d20*/  LOP3.LUT P2, RZ, R6, 0x1, RZ, 0xc0, !PT ;  /* 0x0000000106ff7812 */ /* 0x004fda000784c0ff */
[----:B------:R-:W-:Y:S01]  /*1d30*/  @P2 SHF.R.U32.HI R3, RZ, 0x10, R5 ;  /* 0x00000010ff032819 */ /* 0x000fe20000011605 */
[----:B------:R-:W-:Y:S01]  /*1d40*/  VOTEU.ANY UP0, P2 ;  /* 0x0000000000ff7886 */ /* 0x000fe20001000100 */
[----:B------:R-:W-:Y:S02]  /*1d50*/  @P2 MOV R11, R4 ;  /* 0x00000004000b2202 */ /* 0x000fe40000000f00 */
[----:B------:R-:W-:Y:S02]  /*1d60*/  @P2 R2UR.BROADCAST UR8, R3 ;  /* 0x00000000030822ca */ /* 0x000fe400008e0000 */
[----:B------:R-:W-:-:S11]  /*1d70*/  @P2 LOP3.LUT R8, R5, 0xffff, RZ, 0xc0, !PT ;  /* 0x0000ffff05082812 */ /* 0x000fd600078ec0ff */
[----:B------:R-:W-:Y:S01]  /*1d80*/  @UP0 UMOV UR36, UR8 ;  /* 0x0000000800240c82 */ /* 0x000fe20008000000 */
[----:B-1----:R-:W-:Y:S05]  /*1d90*/  @!P0 BRA `(.L_x_33) ;  /* 0x0000000000b88947 */ /* 0x002fea0003800000 */
[----:B------:R-:W4:Y:S01]  /*1da0*/  LDC.64 R4, c[0x0][0xb18] ;  /* 0x0002c600ff047b82 */ /* 0x000f220000000a00 */
[----:B------:R-:W-:-:S07]  /*1db0*/  ISETP.NE.AND P3, PT, R72, 0x1, PT ;  /* 0x000000014800780c */ /* 0x000fce0003f65270 */
[----:B------:R-:W1:Y:S08]  /*1dc0*/  LDC.64 R6, c[0x0][0xb10] ;  /* 0x0002c400ff067b82 */ /* 0x000e700000000a00 */
[----:B------:R-:W2:Y:S08]  /*1dd0*/  LDC R16, c[0x0][0xb20] ;  /* 0x0002c800ff107b82 */ /* 0x000eb00000000800 */
[----:B------:R-:W3:Y:S01]  /*1de0*/  LDC R18, c[0x0][0xb0c] ;  /* 0x0002c300ff127b82 */ /* 0x000ee20000000800 */
[----:B----4-:R-:W-:Y:S01]  /*1df0*/  IMAD.HI.U32 R17, R0, R5, RZ ;  /* 0x0000000500117227 */ /* 0x010fe200078e00ff */
[----:B------:R-:W-:-:S03]  /*1e00*/  ISETP.NE.AND P0, PT, R4, 0x1, PT ;  /* 0x000000010400780c */ /* 0x000fc60003f05270 */
[----:B------:R-:W-:-:S03]  /*1e10*/  IMAD.HI.U32 R5, R8, R5, RZ ;  /* 0x0000000508057227 */ /* 0x000fc600078e00ff */
[----:B------:R-:W4:Y:S01]  /*1e20*/  LDC.64 R2, c[0x0][0xb28] ;  /* 0x0002ca00ff027b82 */ /* 0x000f220000000a00 */
[----:B-1----:R-:W-:-:S04]  /*1e30*/  IMAD.HI.U32 R20, R9, R6, RZ ;  /* 0x0000000609147227 */ /* 0x002fc800078e00ff */
[----:B------:R-:W-:Y:S01]  /*1e40*/  IMAD.HI.U32 R22, R11, R6, RZ ;  /* 0x000000060b167227 */ /* 0x000fe200078e00ff */
[----:B------:R-:W-:Y:S02]  /*1e50*/  SHF.R.U32.HI R20, RZ, R7, R20 ;  /* 0x00000007ff147219 */ /* 0x000fe40000011614 */
[-C--:B--2---:R-:W-:Y:S02]  /*1e60*/  SHF.R.U32.HI R17, RZ, R16.reuse, R17 ;  /* 0x00000010ff117219 */ /* 0x084fe40000011611 */
[----:B------:R-:W-:Y:S02]  /*1e70*/  SHF.R.U32.HI R5, RZ, R16, R5 ;  /* 0x00000010ff057219 */ /* 0x000fe40000011605 */
[----:B------:R-:W-:Y:S02]  /*1e80*/  SEL R17, R0, R17, !P0 ;  /* 0x0000001100117207 */ /* 0x000fe40004000000 */
[----:B------:R-:W-:Y:S02]  /*1e90*/  SHF.R.U32.HI R22, RZ, R7, R22 ;  /* 0x00000007ff167219 */ /* 0x000fe40000011616 */
[----:B---3--:R-:W-:-:S02]  /*1ea0*/  ISETP.NE.AND P1, PT, R18, 0x1, PT ;  /* 0x000000011200780c */ /* 0x008fc40003f25270 */
[----:B------:R-:W-:Y:S02]  /*1eb0*/  SEL R5, R8, R5, !P0 ;  /* 0x0000000508057207 */ /* 0x000fe40004000000 */
[----:B------:R-:W-:Y:S02]  /*1ec0*/  SEL R19, R9, R20, !P1 ;  /* 0x0000001409137207 */ /* 0x000fe40004800000 */
[----:B------:R-:W-:Y:S01]  /*1ed0*/  SEL R7, R11, R22, !P1 ;  /* 0x000000160b077207 */ /* 0x000fe20004800000 */
[----:B----4-:R-:W-:-:S04]  /*1ee0*/  IMAD.HI.U32 R20, R17, R2, RZ ;  /* 0x0000000211147227 */ /* 0x010fc800078e00ff */
[----:B------:R-:W-:Y:S01]  /*1ef0*/  IMAD.HI.U32 R6, R19, R2, RZ ;  /* 0x0000000213067227 */ /* 0x000fe200078e00ff */
[----:B------:R-:W-:-:S04]  /*1f00*/  @P3 SHF.R.U32.HI R17, RZ, R3, R20 ;  /* 0x00000003ff113219 */ /* 0x000fc80000011614 */
[----:B------:R-:W-:Y:S01]  /*1f10*/  @P3 SHF.R.U32.HI R19, RZ, R3, R6 ;  /* 0x00000003ff133219 */ /* 0x000fe20000011606 */
[----:B------:R-:W-:-:S04]  /*1f20*/  IMAD R17, R72, R17, RZ ;  /* 0x0000001148117224 */ /* 0x000fc800078e02ff */
[----:B------:R-:W-:Y:S01]  /*1f30*/  IMAD R6, R72, R19, RZ ;  /* 0x0000001348067224 */ /* 0x000fe200078e02ff */
[C---:B------:R-:W-:Y:S02]  /*1f40*/  ISETP.GE.AND P0, PT, R5.reuse, R17, PT ;  /* 0x000000110500720c */ /* 0x040fe40003f06270 */
[----:B------:R-:W-:Y:S02]  /*1f50*/  IADD3 R17, PT, PT, -R5, RZ, RZ ;  /* 0x000000ff05117210 */ /* 0x000fe40007ffe1ff */
[----:B------:R-:W-:Y:S01]  /*1f60*/  ISETP.GE.OR P0, PT, R7, R6, P0 ;  /* 0x000000060700720c */ /* 0x000fe20000706670 */
[----:B------:R-:W-:-:S04]  /*1f70*/  IMAD.HI.U32 R6, R5, R2, RZ ;  /* 0x0000000205067227 */ /* 0x000fc800078e00ff */
[----:B------:R-:W-:Y:S01]  /*1f80*/  IMAD R8, R4, R17, R8 ;  /* 0x0000001104087224 */ /* 0x000fe200078e0208 */
[----:B------:R-:W-:-:S04]  /*1f90*/  SHF.R.U32.HI R6, RZ, R3, R6 ;  /* 0x00000003ff067219 */ /* 0x000fc80000011606 */
[----:B------:R-:W-:-:S03]  /*1fa0*/  SEL R6, R5, R6, !P3 ;  /* 0x0000000605067207 */ /* 0x000fc60005800000 */
[----:B------:R-:W-:-:S04]  /*1fb0*/  @!P0 IMAD.HI.U32 R16, R7, R2, RZ ;  /* 0x0000000207108227 */ /* 0x000fc800078e00ff */
[----:B------:R-:W-:Y:S01]  /*1fc0*/  IMAD.MOV R2, RZ, RZ, -R6 ;  /* 0x000000ffff027224 */ /* 0x000fe200078e0a06 */
[----:B------:R-:W-:-:S03]  /*1fd0*/  @!P0 SHF.R.U32.HI R16, RZ, R3, R16 ;  /* 0x00000003ff108219 */ /* 0x000fc60000011610 */
[----:B------:R-:W-:Y:S01]  /*1fe0*/  IMAD R2, R72, R2, R5 ;  /* 0x0000000248027224 */ /* 0x000fe200078e0205 */
        /* <DEDUP_REMOVED lines=9> */
.L_x_33:
[----:B------:R-:W1:Y:S02]  /*2080*/  LDCU UR8, c[0x0][0xb30] ;  /* 0x00016600ff0877ac */ /* 0x000e640008000800 */
[----:B-1----:R-:W-:-:S09]  /*2090*/  UISETP.NE.AND UP0, UPT, UR8, 0x1, UPT ;  /* 0x000000010800788c */ /* 0x002fd2000bf05270 */
[----:B------:R-:W-:Y:S05]  /*20a0*/  BRA.U UP0, `(.L_x_34) ;  /* 0x0000000100407547 */ /* 0x000fea000b800000 */
[----:B------:R-:W1:Y:S08]  /*20b0*/  LDC.64 R4, c[0x0][0xb10] ;  /* 0x0002c400ff047b82 */ /* 0x000e700000000a00 */
[----:B------:R-:W2:Y:S08]  /*20c0*/  LDC.64 R2, c[0x0][0xb18] ;  /* 0x0002c600ff027b82 */ /* 0x000eb00000000a00 */
[----:B------:R-:W3:Y:S08]  /*20d0*/  LDC R6, c[0x0][0xb20] ;  /* 0x0002c800ff067b82 */ /* 0x000ef00000000800 */
[----:B------:R-:W4:Y:S01]  /*20e0*/  LDC R16, c[0x0][0xb0c] ;  /* 0x0002c300ff107b82 */ /* 0x000f220000000800 */
[----:B-1----:R-:W-:-:S05]  /*20f0*/  IMAD.HI.U32 R4, R11, R4, RZ ;  /* 0x000000040b047227 */ /* 0x002fca00078e00ff */
[----:B------:R-:W-:Y:S01]  /*2100*/  SHF.R.U32.HI R4, RZ, R5, R4 ;  /* 0x00000005ff047219 */ /* 0x000fe20000011604 */
[----:B--2---:R-:W-:Y:S01]  /*2110*/  IMAD.HI.U32 R3, R8, R3, RZ ;  /* 0x0000000308037227 */ /* 0x004fe200078e00ff */
[----:B------:R-:W-:-:S04]  /*2120*/  ISETP.NE.AND P0, PT, R2, 0x1, PT ;  /* 0x000000010200780c */ /* 0x000fc80003f05270 */
[----:B---3--:R-:W-:-:S04]  /*2130*/  SHF.R.U32.HI R3, RZ, R6, R3 ;  /* 0x00000006ff037219 */ /* 0x008fc80000011603 */
[----:B------:R-:W-:Y:S02]  /*2140*/  SEL R3, R8, R3, !P0 ;  /* 0x0000000308037207 */ /* 0x000fe40004000000 */
[----:B----4-:R-:W-:-:S04]  /*2150*/  ISETP.NE.AND P1, PT, R16, 0x1, PT ;  /* 0x000000011000780c */ /* 0x010fc80003f25270 */
[----:B------:R-:W-:-:S05]  /*2160*/  SEL R4, R11, R4, !P1 ;  /* 0x000000040b047207 */ /* 0x000fca0004800000 */
[----:B------:R-:W-:Y:S02]  /*2170*/  IMAD.IADD R5, R3, 0x1, -R4 ;  /* 0x0000000103057824 */ /* 0x000fe400078e0a04 */
[----:B------:R-:W-:Y:S02]  /*2180*/  IMAD.IADD R3, R4, 0x1, -R3 ;  /* 0x0000000104037824 */ /* 0x000fe400078e0a03 */
[----:B------:R-:W-:Y:S02]  /*2190*/  IMAD R11, R5, R16, R11 ;  /* 0x00000010050b7224 */ /* 0x000fe400078e020b */
[----:B------:R-:W-:-:S07]  /*21a0*/  IMAD R8, R3, R2, R8 ;  /* 0x0000000203087224 */ /* 0x000fce00078e0208 */
.L_x_34:
[----:B------:R-:W-:Y:S01]  /*21b0*/  VIADD R14, R14, 0x1 ;  /* 0x000000010e0e7836 */ /* 0x000fe20000000000 */
[----:B------:R-:W-:Y:S01]  /*21c0*/  PLOP3.LUT P1, PT, PT, PT, PT, 0x80, 0x8 ;  /* 0x000000000008781c */ /* 0x000fe20003f2f070 */
[----:B------:R-:W-:Y:S02]  /*21d0*/  IMAD.IADD R21, R11, 0x1, R170 ;  /* 0x000000010b157824 */ /* 0x000fe400078e02aa */
[----:B------:R-:W-:Y:S01]  /*21e0*/  IMAD.IADD R20, R8, 0x1, R147 ;  /* 0x0000000108147824 */ /* 0x000fe200078e0293 */
[----:B------:R-:W-:-:S04]  /*21f0*/  ISETP.NE.AND P0, PT, R14, 0x2, PT ;  /* 0x000000020e00780c */ /* 0x000fc80003f05270 */
[----:B------:R-:W-:Y:S02]  /*2200*/  SEL R2, RZ, 0x1, P0 ;  /* 0x00000001ff027807 */ /* 0x000fe40000000000 */
[----:B------:R-:W-:Y:S02]  /*2210*/  SEL R14, R14, RZ, P0 ;  /* 0x000000ff0e0e7207 */ /* 0x000fe40000000000 */
[----:B------:R-:W-:Y:S01]  /*2220*/  LOP3.LUT R13, R13, R2, RZ, 0x3c, !PT ;  /* 0x000000020d0d7212 */ /* 0x000fe200078e3cff */
[----:B------:R-:W-:Y:S06]  /*2230*/  @P2 BRA `(.L_x_35) ;  /* 0xfffffff000a02947 */ /* 0x000fec000383ffff */
[----:B------:R-:W-:Y:S01]  /*2240*/  UIADD3 UR5, UPT, UPT, UR4, 0x10, URZ ;  /* 0x0000001004057890 */ /* 0x000fe2000fffe0ff */
[----:B------:R-:W-:-:S03]  /*2250*/  SHF.L.U32 R3, R15, 0x1f, RZ ;  /* 0x0000001f0f037819 */ /* 0x000fc600000006ff */
[----:B------:R-:W-:-:S09]  /*2260*/  ULEA UR4, UR6, UR5, 0x3 ;  /* 0x0000000506047291 */ /* 0x000fd2000f8e18ff */
[----:B------:R-:W1:Y:S02]  /*2270*/  SYNCS.PHASECHK.TRANS64.TRYWAIT P0, [UR4], R3 ;  /* 0x00000003ff0075a7 */ /* 0x000e640008001104 */
[----:B-1----:R-:W-:Y:S05]  /*2280*/  @!P0 BRA `(.L_x_36) ;  /* 0x0000005c00848947 */ /* 0x002fea0003800000 */
.L_x_109:
[----:B------:R-:W-:-:S04]  /*2290*/  UIADD3 UR6, UPT, UPT, UR6, 0x1, URZ ;  /* 0x0000000106067890 */ /* 0x000fc8000fffe0ff */
[----:B------:R-:W-:-:S04]  /*22a0*/  UISETP.NE.AND UP0, UPT, UR6, 0x2, UPT ;  /* 0x000000020600788c */ /* 0x000fc8000bf05270 */
[----:B------:R-:W-:Y:S02]  /*22b0*/  USEL UR4, URZ, 0x1, UP0 ;  /* 0x00000001ff047887 */ /* 0x000fe40008000000 */
[----:B------:R-:W-:-:S04]  /*22c0*/  USEL UR6, UR6, URZ, UP0 ;  /* 0x000000ff06067287 */ /* 0x000fc80008000000 */
[----:B------:R-:W-:Y:S01]  /*22d0*/  ULEA UR6, UR6, UR5, 0x3 ;  /* 0x0000000506067291 */ /* 0x000fe2000f8e18ff */
[----:B-1----:R-:W-:-:S04]  /*22e0*/  LOP3.LUT R3, R15, UR4, RZ, 0x3c, !PT ;  /* 0x000000040f037c12 */ /* 0x002fc8000f8e3cff */
[----:B------:R-:W-:Y:S01]  /*22f0*/  SHF.L.U32 R3, R3, 0x1f, RZ ;  /* 0x0000001f03037819 */ /* 0x000fe200000006ff */
[----:B----4-:R-:W-:-:S07]  /*2300*/  IMAD.U32 R0, RZ, RZ, UR6 ;  /* 0x00000006ff007e24 */ /* 0x010fce000f8e00ff */
.L_x_37:
[----:B-1----:R1:W2:Y:S02]  /*2310*/  SYNCS.PHASECHK.TRANS64.TRYWAIT P0, [R0+URZ], R3 ;  /* 0x00000003000075a7 */ /* 0x0022a400080011ff */
[----:B--2---:R-:W-:Y:S05]  /*2320*/  @!P0 NANOSLEEP.SYNCS 0x989680 ;  /* 0x009896800000895d */ /* 0x004fea0003900000 */
[----:B------:R-:W2:Y:S02]  /*2330*/  @!P0 SYNCS.PHASECHK.TRANS64 P0, [R0+URZ], R3 ;  /* 0x00000003000085a7 */ /* 0x000ea400080010ff */
[----:B--2---:R-:W-:Y:S05]  /*2340*/  @P0 EXIT ;  /* 0x000000000000094d */ /* 0x004fea0003800000 */
[----:B------:R-:W-:Y:S05]  /*2350*/  BRA `(.L_x_37) ;  /* 0xfffffffc00ec7947 */ /* 0x000fea000383ffff */
.L_x_17:
[----:B------:R-:W-:-:S04]  /*2360*/  UISETP.NE.AND UP1, UPT, UR37, URZ, UPT ;  /* 0x000000ff2500728c */ /* 0x000fc8000bf25270 */
[----:B------:R-:W-:-:S09]  /*2370*/  UISETP.NE.OR UP1, UPT, UR8, 0x1, UP1 ;  /* 0x000000010800788c */ /* 0x000fd20008f25670 */
[----:B------:R-:W-:Y:S05]  /*2380*/  BRA.U UP1, `(.L_x_38) ;  /* 0x0000000501487547 */ /* 0x000fea000b800000 */
[----:B------:R-:W-:Y:S01]  /*2390*/  ISETP.NE.AND P2, PT, R2, RZ, PT ;  /* 0x000000ff0200720c */ /* 0x000fe20003f45270 */
[----:B------:R-:W-:Y:S01]  /*23a0*/  IMAD.MOV.U32 R12, RZ, RZ, 0x1 ;  /* 0x00000001ff0c7424 */ /* 0x000fe200078e00ff */
[----:B------:R-:W-:Y:S02]  /*23b0*/  CS2R R10, SRZ ;  /* 0x00000000000a7805 */ /* 0x000fe4000001ff00 */
[----:B------:R-:W-:Y:S01]  /*23c0*/  CS2R R8, SRZ ;  /* 0x0000000000087805 */ /* 0x000fe2000001ff00 */
[----:B------:R-:W-:Y:S01]  /*23d0*/  UMOV UR4, 0x400 ;  /* 0x0000040000047882 */ /* 0x000fe20000000000 */
[----:B------:R-:W-:Y:S01]  /*23e0*/  UMOV UR6, URZ ;  /* 0x000000ff00067c82 */ /* 0x000fe20008000000 */
[----:B------:R-:W-:-:S12]  /*23f0*/  ULEA UR37, UR37, UR4, 0x18 ;  /* 0x0000000425257291 */ /* 0x000fd8000f8ec0ff */
.L_x_42:
[----:B------:R-:W-:Y:S02]  /*2400*/  LEA R0, R8, UR37, 0x3 ;  /* 0x0000002508007c11 */ /* 0x000fe4000f8e18ff */
[----:B------:R-:W-:-:S03]  /*2410*/  SHF.L.U32 R5, R9, 0x1f, RZ ;  /* 0x0000001f09057819 */ /* 0x000fc600000006ff */
[----:B------:R-:W-:Y:S01]  /*2420*/  VIADD R4, R0, 0xc0 ;  /* 0x000000c000047836 */ /* 0x000fe20000000000 */
[----:B------:R-:W1:Y:S02]  /*2430*/  SYNCS.PHASECHK.TRANS64.TRYWAIT P0, [R0+URZ+0xb0], R5 ;  /* 0x0000b005000075a7 */ /* 0x000e6400080011ff */
[----:B-1----:R-:W-:Y:S05]  /*2440*/  @!P0 BRA `(.L_x_39) ;  /* 0x0000005c002c8947 */ /* 0x002fea0003800000 */
.L_x_110:
[----:B------:R-:W-:Y:S01]  /*2450*/  ULEA UR5, UR6, UR37, 0x3 ;  /* 0x0000002506057291 */ /* 0x000fe2000f8e18ff */
[----:B------:R-:W-:Y:S02]  /*2460*/  PRMT R4, RZ, 0x654, R4 ;  /* 0x00000654ff047816 */ /* 0x000fe40000000004 */
[----:B-1----:R-:W-:Y:S01]  /*2470*/  SHF.L.U32 R5, R12, 0x1f, RZ ;  /* 0x0000001f0c057819 */ /* 0x002fe200000006ff */
[----:B------:R-:W-:Y:S01]  /*2480*/  UIADD3 UR4, UPT, UPT, UR5, 0x50, URZ ;  /* 0x0000005005047890 */ /* 0x000fe2000fffe0ff */
[----:B------:R1:W-:Y:S05]  /*2490*/  SYNCS.ARRIVE.TRANS64.RED.A1T0 RZ, [R4+URZ], RZ ;  /* 0x000000ff04ff79a7 */ /* 0x0003ea00081004ff */
[----:B------:R-:W-:Y:S01]  /*24a0*/  IMAD.U32 R7, RZ, RZ, UR4 ;  /* 0x00000004ff077e24 */ /* 0x000fe2000f8e00ff */
[----:B------:R-:W2:Y:S04]  /*24b0*/  SYNCS.PHASECHK.TRANS64.TRYWAIT P0, [UR5+0x60], R5 ;  /* 0x00006005ff0075a7 */ /* 0x000ea80008001105 */
[----:B------:R-:W-:Y:S01]  /*24c0*/  PRMT R6, R2, 0x654, R7 ;  /* 0x0000065402067816 */ /* 0x000fe20000000007 */
[----:B-1----:R-:W-:Y:S01]  /*24d0*/  @!P2 IMAD.MOV.U32 R4, RZ, RZ, 0x10 ;  /* 0x00000010ff04a424 */ /* 0x002fe200078e00ff */
[----:B--2---:R-:W-:Y:S06]  /*24e0*/  @!P0 BRA `(.L_x_40) ;  /* 0x0000005c00188947 */ /* 0x004fec0003800000 */
.L_x_112:
[----:B------:R-:W-:Y:S01]  /*24f0*/  ULEA UR4, UR6, UR37, 0x4 ;  /* 0x0000002506047291 */ /* 0x000fe2000f8e20ff */
[----:B------:R-:W-:Y:S01]  /*2500*/  SEL R3, R6, R3, !P2 ;  /* 0x0000000306037207 */ /* 0x000fe20005000000 */
[----:B------:R-:W-:Y:S01]  /*2510*/  UIADD3 UR5, UPT, UPT, UR5, 0x50, URZ ;  /* 0x0000005005057890 */ /* 0x000fe2000fffe0ff */
[----:B-1----:R-:W-:Y:S01]  /*2520*/  LEA R0, R11, UR37, 0x3 ;  /* 0x000000250b007c11 */ /* 0x002fe2000f8e18ff */
[----:B------:R-:W-:Y:S01]  /*2530*/  UIADD3 UR4, UPT, UPT, UR4, 0xe0, URZ ;  /* 0x000000e004047890 */ /* 0x000fe2000fffe0ff */
[----:B------:R-:W-:Y:S01]  /*2540*/  SHF.L.U32 R5, R10, 0x1f, RZ ;  /* 0x0000001f0a057819 */ /* 0x000fe200000006ff */
[----:B------:R1:W-:Y:S01]  /*2550*/  @!P2 SYNCS.ARRIVE.TRANS64.RED RZ, [R3+URZ], R4 ;  /* 0x0000000403ffa9a7 */ /* 0x0003e200080004ff */
[----:B------:R-:W-:Y:S01]  /*2560*/  UIADD3 UR6, UPT, UPT, UR6, 0x1, URZ ;  /* 0x0000000106067890 */ /* 0x000fe2000fffe0ff */
[----:B------:R-:W-:-:S03]  /*2570*/  VIADD R8, R8, 0x1 ;  /* 0x0000000108087836 */ /* 0x000fc60000000000 */
[----:B------:R-:W-:Y:S02]  /*2580*/  UISETP.NE.AND UP0, UPT, UR6, 0x2, UPT ;  /* 0x000000020600788c */ /* 0x000fe4000bf05270 */
[----:B------:R-:W-:Y:S06]  /*2590*/  UGETNEXTWORKID.BROADCAST [UR4], [UR5] ;  /* 0x00000000040073ca */ /* 0x000fec0008000100 */
[----:B------:R-:W-:Y:S01]  /*25a0*/  USEL UR4, URZ, 0x1, UP0 ;  /* 0x00000001ff047887 */ /* 0x000fe20008000000 */
[----:B------:R-:W-:Y:S01]  /*25b0*/  ISETP.NE.AND P0, PT, R8, 0x2, PT ;  /* 0x000000020800780c */ /* 0x000fe20003f05270 */
[----:B------:R-:W-:Y:S01]  /*25c0*/  USEL UR6, UR6, URZ, UP0 ;  /* 0x000000ff06067287 */ /* 0x000fe20008000000 */
[----:B------:R-:W2:Y:S03]  /*25d0*/  SYNCS.PHASECHK.TRANS64.TRYWAIT P1, [R0+URZ+0x50], R5 ;  /* 0x00005005000075a7 */ /* 0x000ea600080211ff */
[----:B------:R-:W-:Y:S01]  /*25e0*/  LOP3.LUT R12, R12, UR4, RZ, 0x3c, !PT ;  /* 0x000000040c0c7c12 */ /* 0x000fe2000f8e3cff */
[----:B-12---:R-:W-:Y:S07]  /*25f0*/  @!P1 BRA `(.L_x_41) ;  /* 0x0000005800ec9947 */ /* 0x006fee0003800000 */
.L_x_113:
[C---:B------:R-:W-:Y:S01]  /*2600*/  LEA R4, R11.reuse, UR37, 0x4 ;  /* 0x000000250b047c11 */ /* 0x040fe2000f8e20ff */
[----:B-1----:R-:W-:Y:S01]  /*2610*/  VIADD R0, R0, 0x60 ;  /* 0x0000006000007836 */ /* 0x002fe20000000000 */
[----:B------:R-:W-:Y:S01]  /*2620*/  SEL R8, R8, RZ, P0 ;  /* 0x000000ff08087207 */ /* 0x000fe20000000000 */
[----:B------:R-:W-:-:S03]  /*2630*/  VIADD R11, R11, 0x1 ;  /* 0x000000010b0b7836 */ /* 0x000fc60000000000 */
[----:B------:R-:W1:Y:S01]  /*2640*/  LDS.128 R4, [R4+0xe0] ;  /* 0x0000e00004047984 */ /* 0x000e620000000c00 */
[----:B------:R-:W-:Y:S02]  /*2650*/  PRMT R0, RZ, 0x654, R0 ;  /* 0x00000654ff007816 */ /* 0x000fe40000000000 */
[C---:B------:R-:W-:Y:S01]  /*2660*/  ISETP.NE.AND P1, PT, R11.reuse, 0x2, PT ;  /* 0x000000020b00780c */ /* 0x040fe20003f25270 */
[----:B------:R-:W-:Y:S01]  /*2670*/  @!PT LDS RZ, [RZ] ;  /* 0x00000000fffff984 */ /* 0x000fe20000000800 */
[----:B------:R-:W-:Y:S01]  /*2680*/  @!PT LDS RZ, [RZ] ;  /* 0x00000000fffff984 */ /* 0x000fe20000000800 */
[----:B------:R-:W-:Y:S01]  /*2690*/  @!PT LDS RZ, [RZ] ;  /* 0x00000000fffff984 */ /* 0x000fe20000000800 */
[----:B------:R-:W-:Y:S01]  /*26a0*/  @!PT LDS RZ, [RZ] ;  /* 0x00000000fffff984 */ /* 0x000fe20000000800 */
[----:B------:R2:W-:Y:S06]  /*26b0*/  MEMBAR.ALL.CTA ;  /* 0x0000000000007992 */ /* 0x0005ec0000008000 */
[----:B--2---:R-:W2:Y:S01]  /*26c0*/  FENCE.VIEW.ASYNC.S ;  /* 0x00000000000073c6 */ /* 0x004ea20000000000 */
[----:B------:R-:W-:Y:S01]  /*26d0*/  SEL R11, R11, RZ, P1 ;  /* 0x000000ff0b0b7207 */ /* 0x000fe20000800000 */
[----:B--2---:R2:W-:Y:S01]  /*26e0*/  SYNCS.ARRIVE.TRANS64.RED.A1T0 RZ, [R0+URZ], RZ ;  /* 0x000000ff00ff79a7 */ /* 0x0045e200081004ff */
[----:B-1----:R-:W-:-:S02]  /*26f0*/  LOP3.LUT P3, RZ, R6, 0x1, RZ, 0xc0, !PT ;  /* 0x0000000106ff7812 */ /* 0x002fc4000786c0ff */
[----:B------:R-:W-:-:S04]  /*2700*/  SEL R5, RZ, 0x1, P1 ;  /* 0x00000001ff057807 */ /* 0x000fc80000800000 */
[----:B------:R-:W-:Y:S02]  /*2710*/  LOP3.LUT R10, R10, R5, RZ, 0x3c, !PT ;  /* 0x000000050a0a7212 */ /* 0x000fe400078e3cff */
[----:B--2---:R-:W-:-:S04]  /*2720*/  SEL R0, RZ, 0x1, P0 ;  /* 0x00000001ff007807 */ /* 0x004fc80000000000 */
[----:B------:R-:W-:Y:S01]  /*2730*/  LOP3.LUT R9, R9, R0, RZ, 0x3c, !PT ;  /* 0x0000000009097212 */ /* 0x000fe200078e3cff */
[----:B------:R-:W-:Y:S06]  /*2740*/  @P3 BRA `(.L_x_42) ;  /* 0xfffffffc002c3947 */ /* 0x000fec000383ffff */
[----:B------:R-:W-:Y:S01]  /*2750*/  ULEA UR5, UR6, UR37, 0x3 ;  /* 0x0000002506057291 */ /* 0x000fe2000f8e18ff */
[----:B------:R-:W-:-:S08]  /*2760*/  SHF.L.U32 R3, R12, 0x1f, RZ ;  /* 0x0000001f0c037819 */ /* 0x000fd000000006ff */
[----:B------:R-:W1:Y:S02]  /*2770*/  SYNCS.PHASECHK.TRANS64 P0, [UR5+0x60], R3 ;  /* 0x00006003ff0075a7 */ /* 0x000e640008001005 */
[----:B-1----:R-:W-:Y:S05]  /*2780*/  @P0 BRA `(.L_x_43) ;  /* 0x0000000000080947 */ /* 0x002fea0003800000 */
[----:B------:R-:W1:Y:S02]  /*2790*/  SYNCS.PHASECHK.TRANS64.TRYWAIT P0, [UR5+0x60], R3 ;  /* 0x00006003ff0075a7 */ /* 0x000e640008001105 */
[----:B-1----:R-:W-:Y:S05]  /*27a0*/  @!P0 BRA `(.L_x_44) ;  /* 0x0000005800948947 */ /* 0x002fea0003800000 */
.L_x_43:
[----:B------:R-:W-:-:S04]  /*27b0*/  UIADD3 UR4, UPT, UPT, UR6, 0x1, URZ ;  /* 0x0000000106047890 */ /* 0x000fc8000fffe0ff */
[----:B------:R-:W-:-:S04]  /*27c0*/  UISETP.NE.AND UP0, UPT, UR4, 0x2, UPT ;  /* 0x000000020400788c */ /* 0x000fc8000bf05270 */
[----:B------:R-:W-:Y:S02]  /*27d0*/  USEL UR7, URZ, 0x1, UP0 ;  /* 0x00000001ff077887 */ /* 0x000fe40008000000 */
[----:B------:R-:W-:-:S04]  /*27e0*/  USEL UR4, UR4, URZ, UP0 ;  /* 0x000000ff04047287 */ /* 0x000fc80008000000 */
[----:B------:R-:W-:Y:S01]  /*27f0*/  ULEA UR4, UR4, UR37, 0x3 ;  /* 0x0000002504047291 */ /* 0x000fe2000f8e18ff */
[----:B-1----:R-:W-:-:S04]  /*2800*/  LOP3.LUT R3, R12, UR7, RZ, 0x3c, !PT ;  /* 0x000000070c037c12 */ /* 0x002fc8000f8e3cff */
[----:B------:R-:W-:-:S04]  /*2810*/  SHF.L.U32 R0, R3, 0x1f, RZ ;  /* 0x0000001f03007819 */ /* 0x000fc800000006ff */
[----:B------:R-:W1:Y:S02]  /*2820*/  SYNCS.PHASECHK.TRANS64 P0, [UR4+0x60], R0 ;  /* 0x00006000ff0075a7 */ /* 0x000e640008001004 */
[----:B-1----:R-:W-:Y:S05]  /*2830*/  @P0 EXIT ;  /* 0x000000000000094d */ /* 0x002fea0003800000 */
[----:B------:R-:W-:Y:S02]  /*2840*/  SHF.L.U32 R3, R3, 0x1f, RZ ;  /* 0x0000001f03037819 */ /* 0x000fe400000006ff */
[----:B------:R-:W-:-:S07]  /*2850*/  MOV R0, UR4 ;  /* 0x0000000400007c02 */ /* 0x000fce0008000f00 */
.L_x_45:
[----:B-1----:R1:W2:Y:S02]  /*2860*/  SYNCS.PHASECHK.TRANS64.TRYWAIT P0, [R0+URZ+0x60], R3 ;  /* 0x00006003000075a7 */ /* 0x0022a400080011ff */
[----:B--2---:R-:W-:Y:S05]  /*2870*/  @!P0 NANOSLEEP.SYNCS 0x989680 ;  /* 0x009896800000895d */ /* 0x004fea0003900000 */
[----:B------:R-:W2:Y:S02]  /*2880*/  @!P0 SYNCS.PHASECHK.TRANS64 P0, [R0+URZ+0x60], R3 ;  /* 0x00006003000085a7 */ /* 0x000ea400080010ff */
[----:B--2---:R-:W-:Y:S05]  /*2890*/  @P0 EXIT ;  /* 0x000000000000094d */ /* 0x004fea0003800000 */
[----:B------:R-:W-:Y:S05]  /*28a0*/  BRA `(.L_x_45) ;  /* 0xfffffffc00ec7947 */ /* 0x000fea000383ffff */
.L_x_38:
[----:B------:R-:W-:-:S09]  /*28b0*/  UISETP.NE.AND UP1, UPT, UR8, URZ, UPT ;  /* 0x000000ff0800728c */ /* 0x000fd2000bf25270 */
[----:B------:R-:W-:Y:S05]  /*28c0*/  BRA.U UP1, `(.L_x_46) ;  /* 0x0000000d01607547 */ /* 0x000fea000b800000 */
[----:B------:R-:W-:Y:S01]  /*28d0*/  UMOV UR4, 0x40 ;  /* 0x0000004000047882 */ /* 0x000fe20000000000 */
[----:B------:R-:W-:Y:S01]  /*28e0*/  NOP ;  /* 0x0000000000007918 */ /* 0x000fe20000000000 */
[----:B------:R-:W-:Y:S01]  /*28f0*/  ULEA UR4, UR37, UR4, 0x18 ;  /* 0x0000000425047291 */ /* 0x000fe2000f8ec0ff */
[----:B------:R-:W-:Y:S02]  /*2900*/  UMOV UR5, 0x400 ;  /* 0x0000040000057882 */ /* 0x000fe40000000000 */
[----:B------:R-:W-:-:S06]  /*2910*/  ULEA UR37, UR37, UR5, 0x18 ;  /* 0x0000000525257291 */ /* 0x000fcc000f8ec0ff */
[----:B------:R-:W1:Y:S02]  /*2920*/  LDS.U8 R0, [UR4+0x1c] ;  /* 0x00001c04ff007984 */ /* 0x000e640008000000 */
[----:B-1----:R-:W-:-:S13]  /*2930*/  ISETP.NE.AND P0, PT, R0, RZ, PT ;  /* 0x000000ff0000720c */ /* 0x002fda0003f05270 */
[----:B------:R-:W-:Y:S05]  /*2940*/  @P0 BRA `(.L_x_47) ;  /* 0x0000000000580947 */ /* 0x000fea0003800000 */
[----:B------:R-:W-:-:S13]  /*2950*/  ELECT P0, URZ, PT ;  /* 0x0000000000ff782f */ /* 0x000fda0003800000 */
[----:B------:R-:W-:Y:S05]  /*2960*/  @!P0 BRA `(.L_x_48) ;  /* 0x0000000000608947 */ /* 0x000fea0003800000 */
[----:B------:R-:W-:Y:S01]  /*2970*/  UMOV UR5, 0x10 ;  /* 0x0000001000057882 */ /* 0x000fe20000000000 */
[----:B------:R-:W-:Y:S01]  /*2980*/  HFMA2 R0, -RZ, RZ, 0, 5.9604644775390625e-08 ;  /* 0x00000001ff007431 */ /* 0x000fe200000001ff */
[----:B------:R-:W-:-:S03]  /*2990*/  MOV R2, 0xffff ;  /* 0x0000ffff00027802 */ /* 0x000fc60000000f00 */
[----:B------:R-:W-:Y:S04]  /*29a0*/  DEPBAR.LE SB1, 0x36 ;  /* 0x00009d800000791a */ /* 0x000fe80000000000 */
[----:B------:R-:W1:Y:S02]  /*29b0*/  UTCATOMSWS.FIND_AND_SET.ALIGN UP0, UR5, UR5 ;  /* 0x00000005000575e3 */ /* 0x000e640008000800 */
[----:B-1----:R-:W-:Y:S01]  /*29c0*/  MOV R3, UR5 ;  /* 0x0000000500037c02 */ /* 0x002fe20008000f00 */
[----:B------:R-:W-:Y:S06]  /*29d0*/  BRA.U UP0, `(.L_x_49) ;  /* 0x0000000100187547 */ /* 0x000fec000b800000 */
.L_x_50:
[----:B------:R-:W-:Y:S05]  /*29e0*/  NANOSLEEP 0x64 ;  /* 0x000000640000795d */ /* 0x000fea0003800000 */
[----:B------:R-:W-:-:S05]  /*29f0*/  UMOV UR5, 0x10 ;  /* 0x0000001000057882 */ /* 0x000fca0000000000 */
[----:B------:R-:W-:Y:S04]  /*2a00*/  DEPBAR.LE SB1, 0x36 ;  /* 0x00009d800000791a */ /* 0x000fe80000000000 */
[----:B------:R-:W1:Y:S02]  /*2a10*/  UTCATOMSWS.FIND_AND_SET.ALIGN UP0, UR5, UR5 ;  /* 0x00000005000575e3 */ /* 0x000e640008000800 */
[----:B-1----:R-:W-:Y:S01]  /*2a20*/  MOV R3, UR5 ;  /* 0x0000000500037c02 */ /* 0x002fe20008000f00 */
[----:B------:R-:W-:Y:S05]  /*2a30*/  BRA.U !UP0, `(.L_x_50) ;  /* 0xfffffffd08e87547 */ /* 0x000fea000b83ffff */
.L_x_49:
[-C--:B------:R-:W-:Y:S02]  /*2a40*/  SHF.L.U32 R2, R2, R3.reuse, RZ ;  /* 0x0000000302027219 */ /* 0x080fe400000006ff */
[----:B------:R-:W-:Y:S01]  /*2a50*/  SHF.L.U32 R0, R0, R3, RZ ;  /* 0x0000000300007219 */ /* 0x000fe200000006ff */
[----:B------:R-:W-:Y:S02]  /*2a60*/  IMAD.SHL.U32 R3, R3, 0x20, RZ ;  /* 0x0000002003037824 */ /* 0x000fe400078e00ff */
[----:B------:R1:W-:Y:S04]  /*2a70*/  ATOMS.OR RZ, [UR4+0x14], R2 ;  /* 0x00001402ffff798c */ /* 0x0003e8000b000004 */
[----:B------:R1:W-:Y:S04]  /*2a80*/  ATOMS.OR RZ, [UR4+0x18], R0 ;  /* 0x00001800ffff798c */ /* 0x0003e8000b000004 */
[----:B------:R1:W-:Y:S01]  /*2a90*/  STS [UR37+0x100], R3 ;  /* 0x00010003ff007988 */ /* 0x0003e20008000825 */
[----:B------:R-:W-:Y:S05]  /*2aa0*/  BRA `(.L_x_48) ;  /* 0x0000000000107947 */ /* 0x000fea0003800000 */
.L_x_47:
[----:B------:R-:W-:Y:S02]  /*2ab0*/  MOV R0, 0xffffffff ;  /* 0xffffffff00007802 */ /* 0x000fe40000000f00 */
[----:B------:R-:W-:-:S03]  /*2ac0*/  MOV R2, 0x2af0 ;  /* 0x00002af000027802 */ /* 0x000fc60000000f00 */
[----:B------:R1:W-:Y:S04]  /*2ad0*/  STS [UR37+0x100], R0 ;  /* 0x00010000ff007988 */ /* 0x0003e80008000825 */
[----:B-1-3-5:R-:W-:Y:S05]  /*2ae0*/  CALL.REL.NOINC `($__internal_1_$__cuda_sm10x_tcgen05_guardrail_trap_phase_invalid_during_alloc) ;  /* 0x0000005c00507944 */ /* 0x02afea0003c00000 */
.L_x_48:
[----:B------:R-:W-:Y:S05]  /*2af0*/  WARPSYNC.ALL ;  /* 0x0000000000007948 */ /* 0x000fea0003800000 */
[----:B------:R-:W2:Y:S01]  /*2b00*/  S2UR UR6, SR_CgaCtaId ;  /* 0x00000000000679c3 */ /* 0x000ea20000008800 */
[----:B------:R-:W-:Y:S01]  /*2b10*/  UMOV UR4, 0x400 ;  /* 0x0000040000047882 */ /* 0x000fe20000000000 */
[----:B------:R-:W-:-:S06]  /*2b20*/  NOP ;  /* 0x0000000000007918 */ /* 0x000fcc0000000000 */
[----:B------:R-:W-:Y:S06]  /*2b30*/  BAR.ARV 0x6, 0xa0 ;  /* 0x0182800000007b1d */ /* 0x000fec0000002000 */
[----:B------:R-:W4:Y:S01]  /*2b40*/  LDCU UR7, c[0x0][0x38c] ;  /* 0x00007180ff0777ac */ /* 0x000f220008000800 */
[----:B------:R-:W-:Y:S01]  /*2b50*/  IMAD.MOV.U32 R11, RZ, RZ, 0x1 ;  /* 0x00000001ff0b7424 */ /* 0x000fe200078e00ff */
[----:B------:R-:W-:Y:S01]  /*2b60*/  CS2R R8, SRZ ;  /* 0x0000000000087805 */ /* 0x000fe2000001ff00 */
[----:B------:R-:W-:Y:S01]  /*2b70*/  IMAD.MOV.U32 R10, RZ, RZ, RZ ;  /* 0x000000ffff0a7224 */ /* 0x000fe200078e00ff */
[----:B------:R-:W-:Y:S01]  /*2b80*/  UMOV UR18, URZ ;  /* 0x000000ff00127c82 */ /* 0x000fe20008000000 */
[----:B------:R-:W-:Y:S01]  /*2b90*/  UMOV UR17, URZ ;  /* 0x000000ff00117c82 */ /* 0x000fe20008000000 */
[----:B------:R-:W-:Y:S01]  /*2ba0*/  UMOV UR20, 0x0 ;  /* 0x0000000000147882 */ /* 0x000fe20000000000 */
[----:B------:R-:W-:Y:S01]  /*2bb0*/  UMOV UR21, 0x8200010 ;  /* 0x0820001000157882 */ /* 0x000fe20000000000 */
[----:B--2---:R-:W-:Y:S01]  /*2bc0*/  ULEA UR6, UR6, UR4, 0x18 ;  /* 0x0000000406067291 */ /* 0x004fe2000f8ec0ff */
[----:B------:R-:W2:Y:S03]  /*2bd0*/  LDCU UR4, c[0x0][0x38c] ;  /* 0x00007180ff0477ac */ /* 0x000ea60008000800 */
[----:B------:R-:W-:-:S02]  /*2be0*/  UIADD3 UR11, UPT, UPT, UR6, 0x8400, URZ ;  /* 0x00008400060b7890 */ /* 0x000fc4000fffe0ff */
[----:B----4-:R-:W-:-:S03]  /*2bf0*/  UIADD3 UR7, UPT, UPT, UR7, 0x1f, URZ ;  /* 0x0000001f07077890 */ /* 0x010fc6000fffe0ff */
[----:B-1----:R-:W1:Y:S01]  /*2c00*/  LDS R0, [UR6+0x100] ;  /* 0x00010006ff007984 */ /* 0x002e620008000800 */
[----:B------:R-:W-:Y:S02]  /*2c10*/  UIADD3 UR12, UPT, UPT, UR6, 0xa400, URZ ;  /* 0x0000a400060c7890 */ /* 0x000fe4000fffe0ff */
[----:B------:R-:W-:Y:S02]  /*2c20*/  USHF.R.S32.HI UR5, URZ, 0x1f, UR7 ;  /* 0x0000001fff057899 */ /* 0x000fe40008011407 */
[----:B------:R-:W-:Y:S02]  /*2c30*/  USHF.R.U32.HI UR11, URZ, 0x4, UR11 ;  /* 0x00000004ff0b7899 */ /* 0x000fe4000801160b */
[----:B------:R-:W-:Y:S02]  /*2c40*/  ULEA.HI UR5, UR5, UR7, URZ, 0x5 ;  /* 0x0000000705057291 */ /* 0x000fe4000f8f28ff */
[----:B------:R-:W-:Y:S02]  /*2c50*/  USHF.R.U32.HI UR12, URZ, 0x4, UR12 ;  /* 0x00000004ff0c7899 */ /* 0x000fe4000801160c */
[----:B------:R-:W-:-:S02]  /*2c60*/  USHF.R.S32.HI UR5, URZ, 0x5, UR5 ;  /* 0x00000005ff057899 */ /* 0x000fc40008011405 */
[----:B------:R-:W-:Y:S02]  /*2c70*/  ULOP3.LUT UR11, UR11, 0x3fff, URZ, 0xc0, !UPT ;  /* 0x00003fff0b0b7892 */ /* 0x000fe4000f8ec0ff */
[----:B------:R-:W-:Y:S02]  /*2c80*/  UISETP.LT.AND UP0, UPT, UR5, 0x1, UPT ;  /* 0x000000010500788c */ /* 0x000fe4000bf01270 */
[----:B------:R-:W-:Y:S02]  /*2c90*/  ULOP3.LUT UR12, UR12, 0x3fff, URZ, 0xc0, !UPT ;  /* 0x00003fff0c0c7892 */ /* 0x000fe4000f8ec0ff */
[----:B------:R-:W-:Y:S02]  /*2ca0*/  USEL UR10, UR5, 0x1, !UP0 ;  /* 0x00000001050a7887 */ /* 0x000fe4000c000000 */
[----:B------:R-:W-:Y:S02]  /*2cb0*/  ULOP3.LUT UR11, UR11, 0x10000, URZ, 0xfc, !UPT ;  /* 0x000100000b0b7892 */ /* 0x000fe4000f8efcff */
[----:B------:R-:W-:-:S02]  /*2cc0*/  ULOP3.LUT UR12, UR12, 0x10000, URZ, 0xfc, !UPT ;  /* 0x000100000c0c7892 */ /* 0x000fc4000f8efcff */
[----:B------:R-:W-:Y:S02]  /*2cd0*/  UIADD3 UR10, UPT, UPT, -UR10, URZ, URZ ;  /* 0x000000ff0a0a7290 */ /* 0x000fe4000fffe1ff */
[----:B--2---:R-:W-:Y:S01]  /*2ce0*/  UISETP.GE.AND UP3, UPT, UR4, 0x1, UPT ;  /* 0x000000010400788c */ /* 0x004fe2000bf66270 */
[----:B-1----:R-:W-:-:S15]  /*2cf0*/  R2UR UR19, R0 ;  /* 0x00000000001372ca */ /* 0x002fde00000e0000 */
.L_x_57:
[----:B------:R-:W-:Y:S02]  /*2d00*/  LEA R0, R10, UR6, 0x3 ;  /* 0x000000060a007c11 */ /* 0x000fe4000f8e18ff */
[----:B------:R-:W-:Y:S02]  /*2d10*/  SHF.L.U32 R5, R9, 0x1f, RZ ;  /* 0x0000001f09057819 */ /* 0x000fe400000006ff */
[----:B------:R-:W-:Y:S01]  /*2d20*/  PLOP3.LUT P0, PT, PT, PT, UP3, 0x80, 0x8 ;  /* 0x000000000008781c */ /* 0x000fe20003f0f038 */
[----:B------:R-:W-:Y:S01]  /*2d30*/  VIADD R3, R0, 0x60 ;  /* 0x0000006000037836 */ /* 0x000fe20000000000 */
[----:B-1----:R-:W1:Y:S02]  /*2d40*/  SYNCS.PHASECHK.TRANS64.TRYWAIT P1, [R0+URZ+0x50], R5 ;  /* 0x00005005000075a7 */ /* 0x002e6400080211ff */
[----:B-1--4-:R-:W-:Y:S09]  /*2d50*/  @!P1 BRA `(.L_x_51) ;  /* 0x0000005400409947 */ /* 0x012ff20003800000 */
.L_x_115:
[----:B------:R-:W-:Y:S01]  /*2d60*/  LEA R4, R10, UR6, 0x4 ;  /* 0x000000060a047c11 */ /* 0x000fe2000f8e20ff */
[----:B------:R-:W-:Y:S01]  /*2d70*/  @UP3 ULEA UR4, UR17, UR6, 0x3 ;  /* 0x0000000611043291 */ /* 0x000fe2000f8e18ff */
[----:B------:R-:W-:Y:S01]  /*2d80*/  PLOP3.LUT P2, PT, PT, PT, PT, 0x80, 0x8 ;  /* 0x000000000008781c */ /* 0x000fe20003f4f070 */
[----:B------:R-:W-:Y:S01]  /*2d90*/  ULEA UR9, UR18, UR6, 0x3 ;  /* 0x0000000612097291 */ /* 0x000fe2000f8e18ff */
[----:B------:R-:W-:Y:S02]  /*2da0*/  PRMT R3, RZ, 0x654, R3 ;  /* 0x00000654ff037816 */ /* 0x000fe40000000003 */
[----:B-1----:R-:W1:Y:S01]  /*2db0*/  LDS.128 R4, [R4+0xe0] ;  /* 0x0000e00004047984 */ /* 0x002e620000000c00 */
[----:B------:R-:W-:Y:S02]  /*2dc0*/  @P0 SHF.L.U32 R2, R8, 0x1f, RZ ;  /* 0x0000001f08020819 */ /* 0x000fe400000006ff */
[----:B------:R-:W-:Y:S01]  /*2dd0*/  SHF.L.U32 R0, R11, 0x1f, RZ ;  /* 0x0000001f0b007819 */ /* 0x000fe200000006ff */
[----:B------:R-:W-:Y:S01]  /*2de0*/  @!PT LDS RZ, [RZ] ;  /* 0x00000000fffff984 */ /* 0x000fe20000000800 */
[----:B------:R-:W-:Y:S01]  /*2df0*/  @!PT LDS RZ, [RZ] ;  /* 0x00000000fffff984 */ /* 0x000fe20000000800 */
[----:B------:R-:W-:Y:S01]  /*2e00*/  @!PT LDS RZ, [RZ] ;  /* 0x00000000fffff984 */ /* 0x000fe20000000800 */
[----:B------:R-:W-:Y:S01]  /*2e10*/  @!PT LDS RZ, [RZ] ;  /* 0x00000000fffff984 */ /* 0x000fe20000000800 */
[----:B------:R2:W-:Y:S06]  /*2e20*/  MEMBAR.ALL.CTA ;  /* 0x0000000000007992 */ /* 0x0005ec0000008000 */
[----:B--2---:R-:W2:Y:S02]  /*2e30*/  FENCE.VIEW.ASYNC.S ;  /* 0x00000000000073c6 */ /* 0x004ea40000000000 */
[----:B--2---:R2:W-:Y:S01]  /*2e40*/  SYNCS.ARRIVE.TRANS64.RED.A1T0 RZ, [R3+URZ], RZ ;  /* 0x000000ff03ff79a7 */ /* 0x0045e200081004ff */
[----:B------:R2:W4:Y:S01]  /*2e50*/  @P0 SYNCS.PHASECHK.TRANS64.TRYWAIT P2, [UR4], R2 ;  /* 0x00000002ff0005a7 */ /* 0x0005220008041104 */
[----:B-1----:R-:W-:Y:S01]  /*2e60*/  LOP3.LUT P1, RZ, R6, 0x1, RZ, 0xc0, !PT ;  /* 0x0000000106ff7812 */ /* 0x002fe2000782c0ff */
[----:B------:R-:W1:Y:S02]  /*2e70*/  SYNCS.PHASECHK.TRANS64.TRYWAIT P0, [UR9+0x90], R0 ;  /* 0x00009000ff0075a7 */ /* 0x000e640008001109 */
[----:B-12-4-:R-:W-:Y:S10]  /*2e80*/  @!P0 BRA `(.L_x_52) ;  /* 0x0000005400088947 */ /* 0x016ff40003800000 */
.L_x_117:
[----:B------:R-:W-:Y:S01]  /*2e90*/  IADD3 R10, PT, PT, R10, 0x1, RZ ;  /* 0x000000010a0a7810 */ /* 0x000fe20007ffe0ff */
[----:B------:R-:W-:Y:S06]  /*2ea0*/  BRA.U !UP3, `(.L_x_53) ;  /* 0x000000010b887547 */ /* 0x000fec000b800000 */
[----:B------:R-:W-:Y:S02]  /*2eb0*/  ULEA UR8, UR18, UR19, 0x7 ;  /* 0x0000001312087291 */ /* 0x000fe4000f8e38ff */
[----:B------:R-:W-:Y:S01]  /*2ec0*/  UPLOP3.LUT UP4, UPT, UPT, UPT, UPT, 0x40, 0x4 ;  /* 0x000000000004789c */ /* 0x000fe20003f8e870 */
[----:B------:R-:W-:Y:S01]  /*2ed0*/  UMOV UR16, UR10 ;  /* 0x0000000a00107c82 */ /* 0x000fe20008000000 */
[----:B------:R-:W-:Y:S01]  /*2ee0*/  UMOV UR15, UR5 ;  /* 0x00000005000f7c82 */ /* 0x000fe20008000000 */
[----:B------:R-:W-:-:S08]  /*2ef0*/  UMOV UR14, UR17 ;  /* 0x00000011000e7c82 */ /* 0x000fd00008000000 */
.L_x_56:
[----:B------:R-:W-:Y:S02]  /*2f00*/  UIADD3 UR16, UPT, UPT, UR16, 0x1, URZ ;  /* 0x0000000110107890 */ /* 0x000fe4000fffe0ff */
[----:B--2---:R-:W-:Y:S02]  /*2f10*/  ULEA UR7, UR14, UR6, 0x3 ;  /* 0x000000060e077291 */ /* 0x004fe4000f8e18ff */
[----:B------:R-:W-:Y:S01]  /*2f20*/  UISETP.NE.AND UP0, UPT, UR16, URZ, UPT ;  /* 0x000000ff1000728c */ /* 0x000fe2000bf05270 */
[----:B----4-:R-:W-:Y:S10]  /*2f30*/  @P2 BRA `(.L_x_54) ;  /* 0x00000000000c2947 */ /* 0x010ff40003800000 */
[----:B-1----:R-:W-:Y:S04]  /*2f40*/  SHF.L.U32 R3, R8, 0x1f, RZ ;  /* 0x0000001f08037819 */ /* 0x002fe800000006ff */
[----:B------:R-:W1:Y:S02]  /*2f50*/  SYNCS.PHASECHK.TRANS64.TRYWAIT P0, [UR7], R3 ;  /* 0x00000003ff0075a7 */ /* 0x000e640008001107 */
[----:B-1----:R-:W-:Y:S05]  /*2f60*/  @!P0 BRA `(.L_x_55) ;  /* 0x0000005000e88947 */ /* 0x002fea0003800000 */
.L_x_54:
[----:B------:R-:W-:Y:S01]  /*2f70*/  UISETP.NE.AND UP1, UPT, UR15, 0x1, UPT ;  /* 0x000000010f00788c */ /* 0x000fe2000bf25270 */
[----:B------:R-:W-:Y:S01]  /*2f80*/  PLOP3.LUT P2, PT, PT, PT, PT, 0x80, 0x8 ;  /* 0x000000000008781c */ /* 0x000fe20003f4f070 */
[----:B------:R-:W-:Y:S02]  /*2f90*/  UIADD3 UR17, UPT, UPT, UR14, 0x1, URZ ;  /* 0x000000010e117890 */ /* 0x000fe4000fffe0ff */
[----:B------:R-:W-:Y:S02]  /*2fa0*/  ULEA UR22, UR14, UR12, 0x8 ;  /* 0x0000000c0e167291 */ /* 0x000fe4000f8e40ff */
[----:B------:R-:W-:Y:S01]  /*2fb0*/  UISETP.NE.AND UP2, UPT, UR17, 0x2, UPT ;  /* 0x000000021100788c */ /* 0x000fe2000bf45270 */
[----:B------:R-:W-:Y:S01]  /*2fc0*/  PLOP3.LUT P0, PT, PT, PT, UP1, 0x80, 0x8 ;  /* 0x000000000008781c */ /* 0x000fe20003f0f018 */
[----:B------:R-:W-:Y:S02]  /*2fd0*/  ULEA UR24, UR14, UR11, 0x8 ;  /* 0x0000000b0e187291 */ /* 0x000fe4000f8e40ff */
[----:B------:R-:W-:Y:S02]  /*2fe0*/  USEL UR13, URZ, 0x1, UP2 ;  /* 0x00000001ff0d7887 */ /* 0x000fe40009000000 */
[----:B------:R-:W-:Y:S02]  /*2ff0*/  USEL UR17, UR17, URZ, UP2 ;  /* 0x000000ff11117287 */ /* 0x000fe40009000000 */
[----:B------:R-:W-:Y:S02]  /*3000*/  UIADD3 UR7, UPT, UPT, UR7, 0x10, URZ ;  /* 0x0000001007077890 */ /* 0x000fe4000fffe0ff */
[----:B------:R-:W-:Y:S01]  /*3010*/  @UP1 ULEA UR4, UR17, UR6, 0x3 ;  /* 0x0000000611041291 */ /* 0x000fe2000f8e18ff */
[----:B------:R-:W-:Y:S01]  /*3020*/  LOP3.LUT R8, R8, UR13, RZ, 0x3c, !PT ;  /* 0x0000000d08087c12 */ /* 0x000fe2000f8e3cff */
[----:B------:R-:W-:Y:S01]  /*3030*/  UMOV UR23, 0xc0004010 ;  /* 0xc000401000177882 */ /* 0x000fe20000000000 */
[----:B------:R-:W-:Y:S01]  /*3040*/  UMOV UR25, 0xc0004010 ;  /* 0xc000401000197882 */ /* 0x000fe20000000000 */
[----:B------:R-:W-:Y:S01]  /*3050*/  UIADD3 UR15, UPT, UPT, UR15, -0x1, URZ ;  /* 0xffffffff0f0f7890 */ /* 0x000fe2000fffe0ff */
[----:B-1----:R-:W-:Y:S01]  /*3060*/  @P0 SHF.L.U32 R0, R8, 0x1f, RZ ;  /* 0x0000001f08000819 */ /* 0x002fe200000006ff */
[----:B------:R-:W-:Y:S03]  /*3070*/  UMOV UR14, UR17 ;  /* 0x00000011000e7c82 */ /* 0x000fe60008000000 */
[----:B------:R2:W4:Y:S01]  /*3080*/  @P0 SYNCS.PHASECHK.TRANS64.TRYWAIT P2, [UR4], R0 ;  /* 0x00000000ff0005a7 */ /* 0x0005220008041104 */
[----:B------:R2:W-:Y:S01]  /*3090*/  UTCQMMA gdesc[UR24], gdesc[UR22], tmem[UR8], tmem[UR20], idesc[UR21], UP4 ;  /* 0x00ff1416180075ea */ /* 0x0005e2000a000308 */
[----:B------:R-:W-:Y:S01]  /*30a0*/  UPLOP3.LUT UP4, UPT, UPT, UPT, UPT, 0x80, 0x8 ;  /* 0x000000000008789c */ /* 0x000fe20003f8f070 */
[----:B------:R2:W-:Y:S01]  /*30b0*/  UTCBAR [UR7], URZ ;  /* 0x000000ff070073e9 */ /* 0x0005e200080000ff */
[----:B------:R-:W-:Y:S09]  /*30c0*/  BRA.U UP0, `(.L_x_56) ;  /* 0xfffffffd008c7547 */ /* 0x000ff2000b83ffff */
.L_x_53:
[----:B------:R-:W-:Y:S01]  /*30d0*/  UIADD3 UR18, UPT, UPT, UR18, 0x1, URZ ;  /* 0x0000000112127890 */ /* 0x000fe2000fffe0ff */
[C---:B------:R-:W-:Y:S01]  /*30e0*/  ISETP.NE.AND P0, PT, R10.reuse, 0x2, PT ;  /* 0x000000020a00780c */ /* 0x040fe20003f05270 */
[----:B------:R-:W-:Y:S02]  /*30f0*/  UIADD3 UR9, UPT, UPT, UR9, 0x70, URZ ;  /* 0x0000007009097890 */ /* 0x000fe4000fffe0ff */
[----:B------:R-:W-:Y:S01]  /*3100*/  UISETP.NE.AND UP0, UPT, UR18, 0x4, UPT ;  /* 0x000000041200788c */ /* 0x000fe2000bf05270 */
[----:B-12---:R-:W-:Y:S02]  /*3110*/  SEL R0, RZ, 0x1, P0 ;  /* 0x00000001ff007807 */ /* 0x006fe40000000000 */
[----:B------:R-:W-:Y:S01]  /*3120*/  SEL R10, R10, RZ, P0 ;  /* 0x000000ff0a0a7207 */ /* 0x000fe20000000000 */
[----:B------:R-:W-:Y:S01]  /*3130*/  USEL UR4, URZ, 0x1, UP0 ;  /* 0x00000001ff047887 */ /* 0x000fe20008000000 */
[----:B------:R-:W-:Y:S01]  /*3140*/  LOP3.LUT R9, R9, R0, RZ, 0x3c, !PT ;  /* 0x0000000009097212 */ /* 0x000fe200078e3cff */
[----:B------:R-:W-:Y:S01]  /*3150*/  USEL UR18, UR18, URZ, UP0 ;  /* 0x000000ff12127287 */ /* 0x000fe20008000000 */
[----:B------:R1:W-:Y:S03]  /*3160*/  UTCBAR [UR9], URZ ;  /* 0x000000ff090073e9 */ /* 0x0003e600080000ff */
[----:B------:R-:W-:Y:S01]  /*3170*/  LOP3.LUT R11, R11, UR4, RZ, 0x3c, !PT ;  /* 0x000000040b0b7c12 */ /* 0x000fe2000f8e3cff */
[----:B------:R-:W-:Y:S07]  /*3180*/  @P1 BRA `(.L_x_57) ;  /* 0xfffffff800dc1947 */ /* 0x000fee000383ffff */
[----:B------:R-:W2:Y:S01]  /*3190*/  S2UR UR4, SR_CgaCtaId ;  /* 0x00000000000479c3 */ /* 0x000ea20000008800 */
[----:B------:R-:W-:Y:S01]  /*31a0*/  ELECT P0, URZ, PT ;  /* 0x0000000000ff782f */ /* 0x000fe20003800000 */
[----:B------:R-:W-:Y:S01]  /*31b0*/  IMAD.MOV.U32 R0, RZ, RZ, 0x1 ;  /* 0x00000001ff007424 */ /* 0x000fe200078e00ff */
[----:B------:R-:W-:Y:S01]  /*31c0*/  UIADD3 UR6, UPT, UPT, UR6, 0x90, URZ ;  /* 0x0000009006067890 */ /* 0x000fe2000fffe0ff */
[----:B------:R-:W-:Y:S01]  /*31d0*/  SHF.L.U32 R3, R11, 0x1f, RZ ;  /* 0x0000001f0b037819 */ /* 0x000fe200000006ff */
[----:B------:R-:W-:-:S03]  /*31e0*/  UMOV UR5, 0x40 ;  /* 0x0000004000057882 */ /* 0x000fc60000000000 */
[----:B------:R-:W-:Y:S01]  /*31f0*/  UVIRTCOUNT.DEALLOC.SMPOOL 0x80 ;  /* 0x000000800000784c */ /* 0x000fe20000000000 */
[----:B--2---:R-:W-:Y:S02]  /*3200*/  ULEA UR4, UR4, UR5, 0x18 ;  /* 0x0000000504047291 */ /* 0x004fe4000f8ec0ff */
[----:B------:R-:W-:-:S07]  /*3210*/  ULEA UR5, UR18, UR6, 0x3 ;  /* 0x0000000612057291 */ /* 0x000fce000f8e18ff */
[----:B------:R2:W-:Y:S02]  /*3220*/  @P0 STS.U8 [UR4+0x1c], R0 ;  /* 0x00001c00ff000988 */ /* 0x0005e40008000004 */
[----:B------:R-:W3:Y:S02]  /*3230*/  SYNCS.PHASECHK.TRANS64.TRYWAIT P0, [UR5], R3 ;  /* 0x00000003ff0075a7 */ /* 0x000ee40008001105 */
[----:B--23--:R-:W-:Y:S05]  /*3240*/  @!P0 BRA `(.L_x_58) ;  /* 0x0000005000488947 */ /* 0x00cfea0003800000 */
.L_x_120:
[----:B------:R-:W-:-:S04]  /*3250*/  UIADD3 UR7, UPT, UPT, UR18, 0x1, URZ ;  /* 0x0000000112077890 */ /* 0x000fc8000fffe0ff */
[----:B------:R-:W-:-:S04]  /*3260*/  UISETP.NE.AND UP0, UPT, UR7, 0x4, UPT ;  /* 0x000000040700788c */ /* 0x000fc8000bf05270 */
[----:B------:R-:W-:Y:S02]  /*3270*/  USEL UR8, URZ, 0x1, UP0 ;  /* 0x00000001ff087887 */ /* 0x000fe40008000000 */
[----:B------:R-:W-:-:S04]  /*3280*/  USEL UR7, UR7, URZ, UP0 ;  /* 0x000000ff07077287 */ /* 0x000fc80008000000 */
[----:B------:R-:W-:Y:S01]  /*3290*/  ULEA UR5, UR7, UR6, 0x3 ;  /* 0x0000000607057291 */ /* 0x000fe2000f8e18ff */
[----:B------:R-:W-:-:S04]  /*32a0*/  LOP3.LUT R2, R11, UR8, RZ, 0x3c, !PT ;  /* 0x000000080b027c12 */ /* 0x000fc8000f8e3cff */
[----:B--2---:R-:W-:-:S04]  /*32b0*/  SHF.L.U32 R3, R2, 0x1f, RZ ;  /* 0x0000001f02037819 */ /* 0x004fc800000006ff */
[----:B------:R-:W2:Y:S02]  /*32c0*/  SYNCS.PHASECHK.TRANS64.TRYWAIT P0, [UR5], R3 ;  /* 0x00000003ff0075a7 */ /* 0x000ea40008001105 */
[----:B--2---:R-:W-:Y:S05]  /*32d0*/  @!P0 BRA `(.L_x_59) ;  /* 0x00000050003c8947 */ /* 0x004fea0003800000 */
.L_x_122:
        /* <DEDUP_REMOVED lines=9> */
.L_x_124:
[----:B------:R-:W-:-:S04]  /*3370*/  UIADD3 UR7, UPT, UPT, UR7, 0x1, URZ ;  /* 0x0000000107077890 */ /* 0x000fc8000fffe0ff */
[----:B------:R-:W-:-:S04]  /*3380*/  UISETP.NE.AND UP0, UPT, UR7, 0x4, UPT ;  /* 0x000000040700788c */ /* 0x000fc8000bf05270 */
[----:B------:R-:W-:Y:S02]  /*3390*/  USEL UR5, URZ, 0x1, UP0 ;  /* 0x00000001ff057887 */ /* 0x000fe40008000000 */
[----:B------:R-:W-:-:S04]  /*33a0*/  USEL UR7, UR7, URZ, UP0 ;  /* 0x000000ff07077287 */ /* 0x000fc80008000000 */
[----:B------:R-:W-:Y:S01]  /*33b0*/  ULEA UR7, UR7, UR6, 0x3 ;  /* 0x0000000607077291 */ /* 0x000fe2000f8e18ff */
[----:B--2---:R-:W-:-:S04]  /*33c0*/  LOP3.LUT R3, R2, UR5, RZ, 0x3c, !PT ;  /* 0x0000000502037c12 */ /* 0x004fc8000f8e3cff */
[----:B------:R-:W-:-:S04]  /*33d0*/  SHF.L.U32 R3, R3, 0x1f, RZ ;  /* 0x0000001f03037819 */ /* 0x000fc800000006ff */
[----:B------:R-:W2:Y:S02]  /*33e0*/  SYNCS.PHASECHK.TRANS64.TRYWAIT P0, [UR7], R3 ;  /* 0x00000003ff0075a7 */ /* 0x000ea40008001107 */
[----:B--2---:R-:W-:Y:S05]  /*33f0*/  @!P0 BRA `(.L_x_61) ;  /* 0x0000005000248947 */ /* 0x004fea0003800000 */
.L_x_126:
[----:B------:R-:W-:Y:S01]  /*3400*/  NOP ;  /* 0x0000000000007918 */ /* 0x000fe20000000000 */
[----:B--2---:R-:W2:Y:S01]  /*3410*/  LDS R0, [UR4+0x14] ;  /* 0x00001404ff007984 */ /* 0x004ea20008000800 */
[----:B------:R-:W-:Y:S01]  /*3420*/  ULOP3.LUT UR6, UR19, 0xffff, URZ, 0xc0, !UPT ;  /* 0x0000ffff13067892 */ /* 0x000fe2000f8ec0ff */
[----:B------:R-:W-:Y:S01]  /*3430*/  UMOV UR8, 0xffff ;  /* 0x0000ffff00087882 */ /* 0x000fe20000000000 */
[----:B------:R-:W-:Y:S02]  /*3440*/  UMOV UR5, 0x1 ;  /* 0x0000000100057882 */ /* 0x000fe40000000000 */
[----:B------:R-:W-:-:S04]  /*3450*/  USHF.R.U32.HI UR6, URZ, 0x5, UR6 ;  /* 0x00000005ff067899 */ /* 0x000fc80008011606 */
[----:B------:R-:W-:Y:S02]  /*3460*/  USHF.L.U32 UR8, UR8, UR6, URZ ;  /* 0x0000000608087299 */ /* 0x000fe400080006ff */
[----:B------:R-:W-:-:S04]  /*3470*/  USHF.L.U32 UR5, UR5, UR6, URZ ;  /* 0x0000000605057299 */ /* 0x000fc800080006ff */
[----:B--2---:R-:W-:-:S04]  /*3480*/  LOP3.LUT R0, R0, UR8, RZ, 0xc0, !PT ;  /* 0x0000000800007c12 */ /* 0x004fc8000f8ec0ff */
[----:B------:R-:W-:-:S13]  /*3490*/  ISETP.NE.AND P0, PT, R0, UR8, PT ;  /* 0x0000000800007c0c */ /* 0x000fda000bf05270 */
[----:B------:R-:W-:Y:S05]  /*34a0*/  @P0 BRA `(.L_x_62) ;  /* 0x0000000000580947 */ /* 0x000fea0003800000 */
[----:B------:R-:W2:Y:S02]  /*34b0*/  LDS R0, [UR4+0x18] ;  /* 0x00001804ff007984 */ /* 0x000ea40008000800 */
[----:B--2---:R-:W-:-:S04]  /*34c0*/  LOP3.LUT R0, R0, UR5, RZ, 0xc0, !PT ;  /* 0x0000000500007c12 */ /* 0x004fc8000f8ec0ff */
[----:B------:R-:W-:-:S13]  /*34d0*/  ISETP.NE.AND P0, PT, R0, UR5, PT ;  /* 0x0000000500007c0c */ /* 0x000fda000bf05270 */
[----:B------:R-:W-:Y:S05]  /*34e0*/  @P0 BRA `(.L_x_63) ;  /* 0x00000000003c0947 */ /* 0x000fea0003800000 */
[----:B------:R-:W2:Y:S01]  /*34f0*/  S2R R2, SR_LANEID ;  /* 0x0000000000027919 */ /* 0x000ea20000000000 */
[----:B------:R-:W-:Y:S01]  /*3500*/  ULOP3.LUT UR8, URZ, UR8, URZ, 0x33, !UPT ;  /* 0x00000008ff087292 */ /* 0x000fe2000f8e33ff */
[----:B------:R-:W-:Y:S01]  /*3510*/  LOP3.LUT R4, RZ, UR5, RZ, 0x33, !PT ;  /* 0x00000005ff047c12 */ /* 0x000fe2000f8e33ff */
[----:B------:R-:W-:Y:S02]  /*3520*/  VOTEU.ANY UR7, UPT, PT ;  /* 0x0000000000077886 */ /* 0x000fe400038e0100 */
[----:B------:R-:W-:Y:S01]  /*3530*/  UFLO.U32 UR7, UR7 ;  /* 0x00000007000772bd */ /* 0x000fe200080e0000 */
[----:B------:R-:W3:Y:S01]  /*3540*/  REDUX UR5, R4 ;  /* 0x00000000040573c4 */ /* 0x000ee20000000000 */
[----:B------:R-:W-:-:S06]  /*3550*/  IMAD.U32 R0, RZ, RZ, UR8 ;  /* 0x00000008ff007e24 */ /* 0x000fcc000f8e00ff */
[----:B------:R1:W-:Y:S01]  /*3560*/  UTCATOMSWS.AND URZ, UR8 ;  /* 0x0000000800ff79e3 */ /* 0x0003e20008000000 */
[----:B------:R-:W4:Y:S01]  /*3570*/  REDUX UR6, R0 ;  /* 0x00000000000673c4 */ /* 0x000f220000000000 */
[----:B--2---:R-:W-:Y:S01]  /*3580*/  ISETP.EQ.U32.AND P0, PT, R2, UR7, PT ;  /* 0x0000000702007c0c */ /* 0x004fe2000bf02070 */
[----:B---3--:R-:W-:Y:S01]  /*3590*/  IMAD.U32 R2, RZ, RZ, UR5 ;  /* 0x00000005ff027e24 */ /* 0x008fe2000f8e00ff */
[----:B----4-:R-:W-:-:S11]  /*35a0*/  MOV R3, UR6 ;  /* 0x0000000600037c02 */ /* 0x010fd60008000f00 */
[----:B------:R1:W-:Y:S04]  /*35b0*/  @P0 ATOMS.AND RZ, [UR4+0x14], R3 ;  /* 0x00001403ffff098c */ /* 0x0003e8000a800004 */
[----:B------:R1:W-:Y:S01]  /*35c0*/  @P0 ATOMS.AND RZ, [UR4+0x18], R2 ;  /* 0x00001802ffff098c */ /* 0x0003e2000a800004 */
[----:B------:R-:W-:Y:S05]  /*35d0*/  BRA `(.L_x_64) ;  /* 0x0000000000147947 */ /* 0x000fea0003800000 */
.L_x_63:
[----:B------:R-:W-:Y:S02]  /*35e0*/  MOV R2, 0x3600 ;  /* 0x0000360000027802 */ /* 0x000fe40000000f00 */
[----:B-1--45:R-:W-:Y:S05]  /*35f0*/  CALL.REL.NOINC `($__internal_0_$__cuda_sm10x_tcgen05_guardrail_trap_col_being_dealloced_not_returned_by_alloc) ;  /* 0x0000005000807944 */ /* 0x032fea0003c00000 */
[----:B------:R-:W-:Y:S05]  /*3600*/  BRA `(.L_x_64) ;  /* 0x0000000000087947 */ /* 0x000fea0003800000 */
.L_x_62:
[----:B------:R-:W-:Y:S02]  /*3610*/  MOV R2, 0x3630 ;  /* 0x0000363000027802 */ /* 0x000fe40000000f00 */
[----:B-1--45:R-:W-:Y:S05]  /*3620*/  CALL.REL.NOINC `($__internal_2_$__cuda_sm10x_tcgen05_guardrail_trap_unallocated_columns_being_dealloced) ;  /* 0x00000050008c7944 */ /* 0x032fea0003c00000 */
.L_x_64:
[----:B------:R-:W-:Y:S01]  /*3630*/  NOP ;  /* 0x0000000000007918 */ /* 0x000fe20000000000 */
[----:B-1----:R-:W-:Y:S05]  /*3640*/  EXIT ;  /* 0x000000000000794d */ /* 0x002fea0003800000 */
.L_x_46:
[----:B------:R-:W-:-:S09]  /*3650*/  UISETP.NE.OR UP2, UPT, UR8, 0x3, !UP2 ;  /* 0x000000030800788c */ /* 0x000fd2000d745670 */
[----:B------:R-:W-:Y:S05]  /*3660*/  BRA.U UP2, `(.L_x_65) ;  /* 0x0000000d02407547 */ /* 0x000fea000b800000 */
[----:B------:R-:W1:Y:S01]  /*3670*/  LDC R0, c[0x0][0xb30] ;  /* 0x0002cc00ff007b82 */ /* 0x000e620000000800 */
[----:B------:R-:W2:Y:S01]  /*3680*/  LDCU.64 UR8, c[0x0][0x888] ;  /* 0x00011100ff0877ac */ /* 0x000ea20008000a00 */
[----:B------:R-:W-:Y:S02]  /*3690*/  HFMA2 R29, -RZ, RZ, 0, 0 ;  /* 0x00000000ff1d7431 */ /* 0x000fe400000001ff */
[----:B------:R-:W-:Y:S01]  /*36a0*/  IMAD.MOV.U32 R31, RZ, RZ, 0x1 ;  /* 0x00000001ff1f7424 */ /* 0x000fe200078e00ff */
[----:B------:R-:W-:Y:S01]  /*36b0*/  MOV R23, 0x2000 ;  /* 0x0000200000177802 */ /* 0x000fe20000000f00 */
[----:B------:R-:W4:Y:S01]  /*36c0*/  LDCU.64 UR4, c[0x0][0x890] ;  /* 0x00011200ff0477ac */ /* 0x000f220008000a00 */
[----:B------:R-:W-:Y:S01]  /*36d0*/  IMAD.MOV.U32 R30, RZ, RZ, RZ ;  /* 0x000000ffff1e7224 */ /* 0x000fe200078e00ff */
[----:B------:R-:W3:Y:S01]  /*36e0*/  LDC R19, c[0x0][0x370] ;  /* 0x0000dc00ff137b82 */ /* 0x000ee20000000800 */
[----:B------:R-:W-:Y:S01]  /*36f0*/  UMOV UR7, 0x400 ;  /* 0x0000040000077882 */ /* 0x000fe20000000000 */
[----:B------:R-:W-:-:S02]  /*3700*/  UPLOP3.LUT UP1, UPT, UPT, UPT, UPT, 0x40, 0x4 ;  /* 0x000000000004789c */ /* 0x000fc40003f2e870 */
[----:B------:R-:W-:-:S04]  /*3710*/  ULEA UR7, UR37, UR7, 0x18 ;  /* 0x0000000725077291 */ /* 0x000fc8000f8ec0ff */
[----:B------:R-:W3:Y:S01]  /*3720*/  LDC R2, c[0x0][0xb0c] ;  /* 0x0002c300ff027b82 */ /* 0x000ee20000000800 */
[----:B------:R-:W-:Y:S02]  /*3730*/  UIADD3 UR13, UPT, UPT, UR7, 0x28, URZ ;  /* 0x00000028070d7890 */ /* 0x000fe4000fffe0ff */
[----:B--2---:R-:W-:Y:S02]  /*3740*/  UISETP.NE.U32.AND UP2, UPT, UR8, URZ, UPT ;  /* 0x000000ff0800728c */ /* 0x004fe4000bf45070 */
[----:B------:R-:W-:Y:S02]  /*3750*/  UIADD3 UR17, UPT, UPT, UR7, 0x20, URZ ;  /* 0x0000002007117890 */ /* 0x000fe4000fffe0ff */
[----:B----4-:R-:W-:Y:S01]  /*3760*/  UISETP.NE.U32.AND UP3, UPT, UR4, URZ, UPT ;  /* 0x000000ff0400728c */ /* 0x010fe2000bf65070 */
[----:B------:R-:W2:Y:S01]  /*3770*/  LDC R18, c[0x0][0xb20] ;  /* 0x0002c800ff127b82 */ /* 0x000ea20000000800 */
[----:B-1----:R-:W-:Y:S01]  /*3780*/  ISETP.NE.AND P1, PT, R0, 0x1, PT ;  /* 0x000000010000780c */ /* 0x002fe20003f25270 */
[----:B------:R-:W-:-:S02]  /*3790*/  UISETP.NE.AND.EX UP2, UPT, UR9, URZ, UPT, UP2 ;  /* 0x000000ff0900728c */ /* 0x000fc4000bf45320 */
[----:B------:R-:W-:Y:S02]  /*37a0*/  UPRMT UR13, UR37, 0x654, UR13 ;  /* 0x00000654250d7896 */ /* 0x000fe4000800000d */
[----:B------:R-:W-:Y:S02]  /*37b0*/  UISETP.NE.AND.EX UP3, UPT, UR5, URZ, UPT, UP3 ;  /* 0x000000ff0500728c */ /* 0x000fe4000bf65330 */
[----:B------:R-:W1:Y:S08]  /*37c0*/  LDC.64 R32, c[0x0][0x348] ;  /* 0x0000d200ff207b82 */ /* 0x000e700000000a00 */
[----:B------:R-:W4:Y:S08]  /*37d0*/  LDC.64 R16, c[0x0][0xb10] ;  /* 0x0002c400ff107b82 */ /* 0x000f300000000a00 */
[----:B------:R-:W1:Y:S08]  /*37e0*/  LDC.64 R6, c[0x0][0xb18] ;  /* 0x0002c600ff067b82 */ /* 0x000e700000000a00 */
[----:B------:R-:W1:Y:S08]  /*37f0*/  LDC.64 R4, c[0x0][0xb28] ;  /* 0x0002ca00ff047b82 */ /* 0x000e700000000a00 */
[----:B--23--:R-:W1:Y:S02]  /*3800*/  LDC R22, c[0x0][0x374] ;  /* 0x0000dd00ff167b82 */ /* 0x00ce640000000800 */
.L_x_74:
[C---:B------:R-:W-:Y:S02]  /*3810*/  LEA R0, R30.reuse, UR7, 0x3 ;  /* 0x000000071e007c11 */ /* 0x040fe4000f8e18ff */
[----:B------:R-:W-:Y:S02]  /*3820*/  SHF.L.U32 R3, R29, 0x1f, RZ ;  /* 0x0000001f1d037819 */ /* 0x000fe400000006ff */
[----:B------:R-:W-:Y:S02]  /*3830*/  LEA R24, R30, UR7, 0x4 ;  /* 0x000000071e187c11 */ /* 0x000fe4000f8e20ff */
[----:B--2---:R-:W2:Y:S02]  /*3840*/  SYNCS.PHASECHK.TRANS64.TRYWAIT P0, [R0+URZ+0x50], R3 ;  /* 0x00005003000075a7 */ /* 0x004ea400080011ff */
[----:B--2---:R-:W-:Y:S05]  /*3850*/  @!P0 BRA `(.L_x_66) ;  /* 0x0000004c00248947 */ /* 0x004fea0003800000 */
.L_x_127:
[----:B------:R-:W-:Y:S01]  /*3860*/  ISETP.GE.AND P0, PT, R72, 0x1, PT ;  /* 0x000000014800780c */ /* 0x000fe20003f06270 */
[----:B------:R-:W3:Y:S01]  /*3870*/  LDS.128 R24, [R24+0xe0] ;  /* 0x0000e00018187984 */ /* 0x000ee20000000c00 */
[----:B--2---:R-:W-:Y:S01]  /*3880*/  VIADD R0, R0, 0x60 ;  /* 0x0000006000007836 */ /* 0x004fe20000000000 */
[----:B------:R-:W-:Y:S01]  /*3890*/  @!PT LDS RZ, [RZ] ;  /* 0x00000000fffff984 */ /* 0x000fe20000000800 */
[----:B------:R-:W-:Y:S01]  /*38a0*/  @!PT LDS RZ, [RZ] ;  /* 0x00000000fffff984 */ /* 0x000fe20000000800 */
[----:B------:R-:W-:Y:S01]  /*38b0*/  @!PT LDS RZ, [RZ] ;  /* 0x00000000fffff984 */ /* 0x000fe20000000800 */
[----:B------:R-:W-:Y:S01]  /*38c0*/  @!PT LDS RZ, [RZ] ;  /* 0x00000000fffff984 */ /* 0x000fe20000000800 */
[----:B------:R2:W-:Y:S06]  /*38d0*/  MEMBAR.ALL.CTA ;  /* 0x0000000000007992 */ /* 0x0005ec0000008000 */
[----:B--2---:R-:W2:Y:S01]  /*38e0*/  FENCE.VIEW.ASYNC.S ;  /* 0x00000000000073c6 */ /* 0x004ea20000000000 */
[----:B------:R-:W-:Y:S04]  /*38f0*/  PRMT R0, RZ, 0x654, R0 ;  /* 0x00000654ff007816 */ /* 0x000fe80000000000 */
[----:B--2---:R2:W-:Y:S01]  /*3900*/  SYNCS.ARRIVE.TRANS64.RED.A1T0 RZ, [R0+URZ], RZ ;  /* 0x000000ff00ff79a7 */ /* 0x0045e200081004ff */
[----:B---3--:R-:W-:Y:S11]  /*3910*/  LOP3.LUT P3, RZ, R26, 0x1, RZ, 0xc0, !PT ;  /* 0x000000011aff7812 */ /* 0x008ff6000786c0ff */
[----:B------:R-:W-:Y:S02]  /*3920*/  @!UPT UIADD3 URZ, UPT, UPT, URZ, URZ, URZ ;  /* 0x000000fffffff290 */ /* 0x000fe4000fffe0ff */
[----:B------:R-:W-:Y:S02]  /*3930*/  @P3 MOV R13, R24 ;  /* 0x00000018000d3202 */ /* 0x000fe40000000f00 */
[----:B------:R-:W-:Y:S01]  /*3940*/  @P3 LOP3.LUT R8, R25, 0xffff, RZ, 0xc0, !PT ;  /* 0x0000ffff19083812 */ /* 0x000fe200078ec0ff */
[----:B--2---:R-:W-:Y:S06]  /*3950*/  @!P0 BRA `(.L_x_67) ;  /* 0x0000000000a48947 */ /* 0x004fec0003800000 */
[----:B-1----:R-:W-:Y:S01]  /*3960*/  IMAD.HI.U32 R35, R22, R7, RZ ;  /* 0x0000000716237227 */ /* 0x002fe200078e00ff */
[----:B------:R-:W-:Y:S02]  /*3970*/  ISETP.NE.AND P0, PT, R6, 0x1, PT ;  /* 0x000000010600780c */ /* 0x000fe40003f05270 */
[----:B------:R-:W-:Y:S01]  /*3980*/  ISETP.NE.AND P2, PT, R72, 0x1, PT ;  /* 0x000000014800780c */ /* 0x000fe20003f45270 */
[----:B----4-:R-:W-:Y:S01]  /*3990*/  IMAD.HI.U32 R34, R19, R16, RZ ;  /* 0x0000001013227227 */ /* 0x010fe200078e00ff */
[----:B------:R-:W-:Y:S02]  /*39a0*/  SHF.R.U32.HI R35, RZ, R18, R35 ;  /* 0x00000012ff237219 */ /* 0x000fe40000011623 */
[----:B------:R-:W-:Y:S01]  /*39b0*/  ISETP.NE.AND P4, PT, R2, 0x1, PT ;  /* 0x000000010200780c */ /* 0x000fe20003f85270 */
[----:B------:R-:W-:Y:S01]  /*39c0*/  IMAD.HI.U32 R36, R13, R16, RZ ;  /* 0x000000100d247227 */ /* 0x000fe200078e00ff */
[----:B------:R-:W-:Y:S02]  /*39d0*/  SHF.R.U32.HI R34, RZ, R17, R34 ;  /* 0x00000011ff227219 */ /* 0x000fe40000011622 */
[----:B------:R-:W-:Y:S01]  /*39e0*/  SEL R3, R22, R35, !P0 ;  /* 0x0000002316037207 */ /* 0x000fe20004000000 */
[C---:B------:R-:W-:Y:S01]  /*39f0*/  IMAD.HI.U32 R35, R8.reuse, R7, RZ ;  /* 0x0000000708237227 */ /* 0x040fe200078e00ff */
[----:B------:R-:W-:Y:S02]  /*3a00*/  SEL R11, R19, R34, !P4 ;  /* 0x00000022130b7207 */ /* 0x000fe40006000000 */
[----:B------:R-:W-:Y:S01]  /*3a10*/  SHF.R.U32.HI R36, RZ, R17, R36 ;  /* 0x00000011ff247219 */ /* 0x000fe20000011624 */
[----:B------:R-:W-:Y:S01]  /*3a20*/  IMAD.HI.U32 R38, R3, R4, RZ ;  /* 0x0000000403267227 */ /* 0x000fe200078e00ff */
[----:B------:R-:W-:Y:S03]  /*3a30*/  SHF.R.U32.HI R35, RZ, R18, R35 ;  /* 0x00000012ff237219 */ /* 0x000fe60000011623 */
[----:B------:R-:W-:Y:S01]  /*3a40*/  IMAD.HI.U32 R34, R11, R4, RZ ;  /* 0x000000040b227227 */ /* 0x000fe200078e00ff */
[----:B------:R-:W-:Y:S02]  /*3a50*/  @P2 SHF.R.U32.HI R3, RZ, R5, R38 ;  /* 0x00000005ff032219 */ /* 0x000fe40000011626 */
[----:B------:R-:W-:Y:S02]  /*3a60*/  SEL R9, R8, R35, !P0 ;  /* 0x0000002308097207 */ /* 0x000fe40004000000 */
[----:B------:R-:W-:Y:S01]  /*3a70*/  @P2 SHF.R.U32.HI R11, RZ, R5, R34 ;  /* 0x00000005ff0b2219 */ /* 0x000fe20000011622 */
[C---:B------:R-:W-:Y:S01]  /*3a80*/  IMAD R10, R72.reuse, R3, RZ ;  /* 0x00000003480a7224 */ /* 0x040fe200078e02ff */
[----:B------:R-:W-:Y:S01]  /*3a90*/  SEL R3, R13, R36, !P4 ;  /* 0x000000240d037207 */ /* 0x000fe20006000000 */
[C---:B------:R-:W-:Y:S03]  /*3aa0*/  IMAD.HI.U32 R14, R9.reuse, R4, RZ ;  /* 0x00000004090e7227 */ /* 0x040fe600078e00ff */
[----:B------:R-:W-:Y:S01]  /*3ab0*/  ISETP.GE.AND P0, PT, R9, R10, PT ;  /* 0x0000000a0900720c */ /* 0x000fe20003f06270 */
[C---:B------:R-:W-:Y:S01]  /*3ac0*/  IMAD R12, R72.reuse, R11, RZ ;  /* 0x0000000b480c7224 */ /* 0x040fe200078e02ff */
[-C--:B------:R-:W-:Y:S04]  /*3ad0*/  SHF.R.U32.HI R14, RZ, R5.reuse, R14 ;  /* 0x00000005ff0e7219 */ /* 0x080fe8000001160e */
[----:B------:R-:W-:Y:S02]  /*3ae0*/  ISETP.GE.OR P0, PT, R3, R12, P0 ;  /* 0x0000000c0300720c */ /* 0x000fe40000706670 */
[----:B------:R-:W-:Y:S05]  /*3af0*/  SEL R15, R9, R14, !P2 ;  /* 0x0000000e090f7207 */ /* 0x000fea0005000000 */
[----:B------:R-:W-:Y:S04]  /*3b00*/  IMAD.MOV R14, RZ, RZ, -R15 ;  /* 0x000000ffff0e7224 */ /* 0x000fe800078e0a0f */
[----:B------:R-:W-:Y:S02]  /*3b10*/  IMAD R14, R72, R14, R9 ;  /* 0x0000000e480e7224 */ /* 0x000fe400078e0209 */
[C---:B------:R-:W-:Y:S05]  /*3b20*/  @!P0 IMAD.HI.U32 R10, R3.reuse, R4, RZ ;  /* 0x00000004030a8227 */ /* 0x040fea00078e00ff */
[----:B------:R-:W-:Y:S04]  /*3b30*/  @!P0 SHF.R.U32.HI R10, RZ, R5, R10 ;  /* 0x00000005ff0a8219 */ /* 0x000fe8000001160a */
[----:B------:R-:W-:Y:S01]  /*3b40*/  @!P0 SEL R0, R3, R10, !P2 ;  /* 0x0000000a03008207 */ /* 0x000fe20005000000 */
[----:B------:R-:W-:Y:S03]  /*3b50*/  IMAD.MOV R10, RZ, RZ, -R3 ;  /* 0x000000ffff0a7224 */ /* 0x000fe600078e0a03 */
[----:B------:R-:W-:Y:S01]  /*3b60*/  @!P0 IADD3 R15, PT, PT, R15, -R0, RZ ;  /* 0x800000000f0f8210 */ /* 0x000fe20007ffe0ff */
[----:B------:R-:W-:Y:S01]  /*3b70*/  @!P0 IMAD R0, R11, R14, R0 ;  /* 0x0000000e0b008224 */ /* 0x000fe200078e0200 */
[----:B------:R-:W-:Y:S01]  /*3b80*/  IADD3 R11, PT, PT, -R9, RZ, RZ ;  /* 0x000000ff090b7210 */ /* 0x000fe20007ffe1ff */
[----:B------:R-:W-:Y:S02]  /*3b90*/  IMAD R13, R2, R10, R13 ;  /* 0x0000000a020d7224 */ /* 0x000fe400078e020d */
[----:B------:R-:W-:Y:S02]  /*3ba0*/  @!P0 IMAD R9, R15, R72, R3 ;  /* 0x000000480f098224 */ /* 0x000fe400078e0203 */
[----:B------:R-:W-:Y:S02]  /*3bb0*/  @!P0 IMAD.MOV.U32 R3, RZ, RZ, R0 ;  /* 0x000000ffff038224 */ /* 0x000fe400078e0000 */
[----:B------:R-:W-:Y:S02]  /*3bc0*/  IMAD R8, R6, R11, R8 ;  /* 0x0000000b06087224 */ /* 0x000fe400078e0208 */
[----:B------:R-:W-:Y:S02]  /*3bd0*/  IMAD R13, R3, R2, R13 ;  /* 0x00000002030d7224 */ /* 0x000fe400078e020d */
[----:B------:R-:W-:Y:S02]  /*3be0*/  IMAD R8, R9, R6, R8 ;  /* 0x0000000609087224 */ /* 0x000fe400078e0208 */
.L_x_67:
[----:B------:R-:W-:Y:S05]  /*3bf0*/  BRA.U UP1, `(.L_x_68) ;  /* 0x0000000101107547 */ /* 0x000fea000b800000 */
[----:B------:R-:W-:Y:S04]  /*3c00*/  MOV R0, UR6 ;  /* 0x0000000600007c02 */ /* 0x000fe80008000f00 */
[----:B------:R-:W-:Y:S04]  /*3c10*/  SHF.L.U32 R3, R0, 0x1f, RZ ;  /* 0x0000001f00037819 */ /* 0x000fe800000006ff */
[----:B------:R-:W2:Y:S02]  /*3c20*/  SYNCS.PHASECHK.TRANS64.TRYWAIT P0, [UR7+0x48], R3 ;  /* 0x00004803ff0075a7 */ /* 0x000ea40008001107 */
[----:B--2---:R-:W-:Y:S05]  /*3c30*/  @!P0 BRA `(.L_x_69) ;  /* 0x0000004800408947 */ /* 0x004fea0003800000 */
.L_x_68:
[----:B------:R-:W-:Y:S02]  /*3c40*/  R2UR UR19, R21 ;  /* 0x00000000151372ca */ /* 0x000fe400000e0000 */
[----:B------:R-:W-:Y:S02]  /*3c50*/  R2UR UR18, R20 ;  /* 0x00000000141272ca */ /* 0x000fe400000e0000 */
[----:B------:R-:W-:Y:S02]  /*3c60*/  ISETP.NE.U32.AND P2, PT, RZ, UR4, PT ;  /* 0x00000004ff007c0c */ /* 0x000fe4000bf45070 */
[----:B------:R-:W-:Y:S02]  /*3c70*/  SHF.L.U32 R12, R31, 0x1f, RZ ;  /* 0x0000001f1f0c7819 */ /* 0x000fe400000006ff */
[----:B------:R-:W-:Y:S05]  /*3c80*/  ISETP.NE.AND.EX P2, PT, RZ, UR5, PT, P2 ;  /* 0x00000005ff007c0c */ /* 0x000fea000bf45320 */
[----:B------:R-:W-:Y:S02]  /*3c90*/  USHF.L.U32 UR19, UR19, 0x7, URZ ;  /* 0x0000000713137899 */ /* 0x000fe400080006ff */
[----:B------:R-:W-:Y:S01]  /*3ca0*/  USHF.L.U32 UR18, UR18, 0x7, URZ ;  /* 0x0000000712127899 */ /* 0x000fe200080006ff */
[----:B------:R-:W-:Y:S11]  /*3cb0*/  BRA.U !UP3, `(.L_x_70) ;  /* 0x000000010b347547 */ /* 0x000ff6000b800000 */
[----:B------:R-:W-:Y:S01]  /*3cc0*/  UPLOP3.LUT UP0, UPT, UPT, UPT, UP2, 0x80, 0x8 ;  /* 0x000000000008789c */ /* 0x000fe20003f0f020 */
[----:B--2---:R-:W-:Y:S02]  /*3cd0*/  HFMA2 R0, -RZ, RZ, 0, 5.9604644775390625e-08 ;  /* 0x00000001ff007431 */ /* 0x004fe400000001ff */
[----:B------:R-:W-:Y:S03]  /*3ce0*/  IMAD.MOV.U32 R171, RZ, RZ, 0x1 ;  /* 0x00000001ffab7424 */ /* 0x000fe600078e00ff */
[----:B------:R-:W-:Y:S05]  /*3cf0*/  PLOP3.LUT P0, PT, PT, PT, UP0, 0x80, 0x8 ;  /* 0x000000000008781c */ /* 0x000fea0003f0f008 */
[----:B------:R-:W2:Y:S01]  /*3d00*/  @UP0 LDCU.64 UR10, c[0x0][0x888] ;  /* 0x00011100ff0a07ac */ /* 0x000ea20008000a00 */
[----:B------:R-:W-:Y:S07]  /*3d10*/  @UP0 UIMAD UR8, UR36, UR4, URZ ;  /* 0x00000004240802a4 */ /* 0x000fee000f8e02ff */
[----:B------:R-:W-:Y:S01]  /*3d20*/  @!P0 PRMT R171, R0, 0x7610, R171 ;  /* 0x0000761000ab8816 */ /* 0x000fe200000000ab */
[----:B--2---:R-:W-:Y:S03]  /*3d30*/  @UP0 UIMAD.WIDE UR10, UR8, 0x4, UR10 ;  /* 0x00000004080a08a5 */ /* 0x004fe6000f8e020a */
[----:B------:R-:W2:Y:S03]  /*3d40*/  @!UP0 LDCU UR8, c[0x0][0x880] ;  /* 0x00011000ff0887ac */ /* 0x000ea60008000800 */
[----:B------:R-:W-:Y:S01]  /*3d50*/  IMAD.U32 R10, RZ, RZ, UR10 ;  /* 0x0000000aff0a7e24 */ /* 0x000fe2000f8e00ff */
[----:B------:R-:W-:Y:S05]  /*3d60*/  MOV R11, UR11 ;  /* 0x0000000b000b7c02 */ /* 0x000fea0008000f00 */
[----:B-----5:R3:W5:Y:S02]  /*3d70*/  @P0 LDG.E R81, desc[UR46][R10.64] ;  /* 0x0000002e0a510981 */ /* 0x020764000c1e1900 */
[----:B--23--:R-:W-:Y:S07]  /*3d80*/  @!P0 IMAD.U32 R81, RZ, RZ, UR8 ;  /* 0x00000008ff518e24 */ /* 0x00cfee000f8e00ff */
.L_x_70:
[----:B-----5:R-:W-:Y:S01]  /*3d90*/  @!P2 FSETP.EQ.AND P0, PT, R81, RZ, PT ;  /* 0x000000ff5100a20b */ /* 0x020fe20003f02000 */
[----:B------:R-:W-:Y:S01]  /*3da0*/  @!UPT UIADD3 URZ, UPT, UPT, URZ, URZ, URZ ;  /* 0x000000fffffff290 */ /* 0x000fe2000fffe0ff */
[----:B------:R-:W-:Y:S11]  /*3db0*/  @!P2 BRA `(.L_x_71) ;  /* 0x000000000014a947 */ /* 0x000ff60003800000 */
[----:B------:R-:W-:Y:S02]  /*3dc0*/  LOP3.LUT P2, RZ, R171, 0xff, RZ, 0xc0, !PT ;  /* 0x000000ffabff7812 */ /* 0x000fe4000784c0ff */
[----:B------:R-:W-:Y:S04]  /*3dd0*/  PLOP3.LUT P0, PT, PT, PT, UP0, 0x80, 0x8 ;  /* 0x000000000008781c */ /* 0x000fe80003f0f008 */
[----:B------:R-:W-:Y:S07]  /*3de0*/  PLOP3.LUT P0, PT, P0, PT, PT, 0x8, 0x80 ;  /* 0x000000000080781c */ /* 0x000fee000070e170 */
[----:B------:R-:W-:Y:S11]  /*3df0*/  @P2 FSETP.EQ.AND P0, PT, R81, RZ, PT ;  /* 0x000000ff5100220b */ /* 0x000ff60003f02000 */
[----:B------:R-:W-:Y:S02]  /*3e00*/  @!UPT UIADD3 URZ, UPT, UPT, URZ, URZ, URZ ;  /* 0x000000fffffff290 */ /* 0x000fe4000fffe0ff */
.L_x_71:
[----:B------:R-:W3:Y:S01]  /*3e10*/  SYNCS.PHASECHK.TRANS64.TRYWAIT P2, [UR7+0x30], R12 ;  /* 0x0000300cff0075a7 */ /* 0x000ee20008041107 */
[----:B------:R-:W-:Y:S04]  /*3e20*/  ELECT P4, URZ, PT ;  /* 0x0000000000ff782f */ /* 0x000fe80003880000 */
[----:B------:R-:W-:Y:S11]  /*3e30*/  PLOP3.LUT P4, PT, P0, P4, PT, 0xf2, 0x2f ;  /* 0x00000000002f781c */ /* 0x000ff60000789e72 */
[----:B------:R-:W-:Y:S02]  /*3e40*/  @!UPT UIADD3 URZ, UPT, UPT, URZ, URZ, URZ ;  /* 0x000000fffffff290 */ /* 0x000fe4000fffe0ff */
[----:B-1----:R-:W-:Y:S05]  /*3e50*/  @!P4 IADD3 R21, P0, PT, R32, 0x580, RZ ;  /* 0x000005802015c810 */ /* 0x002fea0007f1e0ff */
[----:B------:R-:W-:Y:S01]  /*3e60*/  @!P4 IMAD.X R20, RZ, RZ, R33, P0 ;  /* 0x000000ffff14c224 */ /* 0x000fe200000e0621 */
[----:B---3--:R-:W-:Y:S07]  /*3e70*/  @!P2 BRA `(.L_x_72) ;  /* 0x0000004400c8a947 */ /* 0x008fee0003800000 */
.L_x_130:
[----:B------:R-:W3:Y:S01]  /*3e80*/  LDC.64 R14, c[0x0][0xb10] ;  /* 0x0002c400ff0e7b82 */ /* 0x000ee20000000a00 */
[----:B------:R-:W-:Y:S01]  /*3e90*/  @!P4 R2UR UR8, R20 ;  /* 0x000000001408c2ca */ /* 0x000fe200000e0000 */
[----:B------:R-:W-:Y:S01]  /*3ea0*/  VOTEU.ALL UP1, P4 ;  /* 0x0000000000ff7886 */ /* 0x000fe20002020000 */
[----:B------:R-:W-:Y:S01]  /*3eb0*/  @!P4 R2UR UR9, R21 ;  /* 0x000000001509c2ca */ /* 0x000fe200000e0000 */
[----:B------:R-:W-:Y:S01]  /*3ec0*/  UMOV UR10, 0x0 ;  /* 0x00000000000a7882 */ /* 0x000fe20000000000 */
[----:B------:R-:W-:Y:S03]  /*3ed0*/  UMOV UR11, 0x10000000 ;  /* 0x10000000000b7882 */ /* 0x000fe60000000000 */
[----:B------:R-:W5:Y:S01]  /*3ee0*/  LDC.64 R10, c[0x0][0xb18] ;  /* 0x0002c600ff0a7b82 */ /* 0x000f620000000a00 */
[----:B------:R-:W-:Y:S01]  /*3ef0*/  @!UP1 UIADD3 UR16, UPT, UPT, UR7, 0x200, URZ ;  /* 0x0000020007109890 */ /* 0x000fe2000fffe0ff */
[----:B------:R-:W-:Y:S01]  /*3f00*/  @P3 SHF.R.U32.HI R28, RZ, 0x10, R25 ;  /* 0x00000010ff1c3819 */ /* 0x000fe20000011619 */
[----:B------:R-:W-:Y:S01]  /*3f10*/  VOTEU.ALL UP1, P4 ;  /* 0x0000000000ff7886 */ /* 0x000fe20002020000 */
[----:B------:R-:W-:Y:S01]  /*3f20*/  UMOV UR20, UR36 ;  /* 0x0000002400147c82 */ /* 0x000fe20008000000 */
[----:B------:R-:W-:Y:S03]  /*3f30*/  VIADD R30, R30, 0x1 ;  /* 0x000000011e1e7836 */ /* 0x000fe60000000000 */
[----:B--2---:R-:W2:Y:S01]  /*3f40*/  @!P1 LDC R0, c[0x0][0xb20] ;  /* 0x0002c800ff009b82 */ /* 0x004ea20000000800 */
[----:B------:R-:W-:Y:S01]  /*3f50*/  IMAD.U32 R21, RZ, RZ, UR8 ;  /* 0x00000008ff157e24 */ /* 0x000fe2000f8e00ff */
[----:B------:R-:W-:Y:S06]  /*3f60*/  UPRMT UR8, UR37, 0x654, UR17 ;  /* 0x0000065425087896 */ /* 0x000fec0008000011 */
[----:B-1----:R-:W1:Y:S01]  /*3f70*/  @!P1 LDC R3, c[0x0][0xb0c] ;  /* 0x0002c300ff039b82 */ /* 0x002e620000000800 */
[----:B------:R-:W-:Y:S01]  /*3f80*/  IMAD.U32 R20, RZ, RZ, UR9 ;  /* 0x00000009ff147e24 */ /* 0x000fe2000f8e00ff */
[----:B------:R-:W-:Y:S04]  /*3f90*/  @!P4 R2UR UR15, R21 ;  /* 0x00000000150fc2ca */ /* 0x000fe800000e0000 */
[----:B------:R-:W-:Y:S01]  /*3fa0*/  @!P4 R2UR UR14, R20 ;  /* 0x00000000140ec2ca */ /* 0x000fe200000e0000 */
[----:B------:R-:W-:Y:S11]  /*3fb0*/  @!P4 IMAD.MOV.U32 R20, RZ, RZ, 0x2000 ;  /* 0x00002000ff14c424 */ /* 0x000ff600078e00ff */
[----:B------:R-:W-:Y:S01]  /*3fc0*/  @!UPT UIADD3 URZ, UPT, UPT, URZ, URZ, URZ ;  /* 0x000000fffffff290 */ /* 0x000fe2000fffe0ff */
[----:B------:R1:W-:Y:S01]  /*3fd0*/  @!UP1 UTMALDG.3D [UR16], [UR14], desc[UR10] ;  /* 0x00000a100e0095b4 */ /* 0x0003e20008011000 */
[----:B------:R1:W-:Y:S02]  /*3fe0*/  @!P4 SYNCS.ARRIVE.TRANS64.RED.A0TR RZ, [UR7+0x20], R20 ;  /* 0x00002014ffffc9a7 */ /* 0x0003e40008300407 */
[----:B-1----:R-:W-:Y:S01]  /*3ff0*/  @!P1 ISETP.NE.AND P2, PT, R3, 0x1, PT ;  /* 0x000000010300980c */ /* 0x002fe20003f45270 */
[C---:B---3--:R-:W-:Y:S01]  /*4000*/  @!P1 IMAD.HI.U32 R14, R13.reuse, R14, RZ ;  /* 0x0000000e0d0e9227 */ /* 0x048fe200078e00ff */
[----:B-----5:R-:W-:Y:S03]  /*4010*/  @!P1 ISETP.NE.AND P0, PT, R10, 0x1, PT ;  /* 0x000000010a00980c */ /* 0x020fe60003f05270 */
[C---:B------:R-:W-:Y:S01]  /*4020*/  @!P1 IMAD.HI.U32 R11, R8.reuse, R11, RZ ;  /* 0x0000000b080b9227 */ /* 0x040fe200078e00ff */
[----:B------:R-:W-:Y:S04]  /*4030*/  @!P1 SHF.R.U32.HI R14, RZ, R15, R14 ;  /* 0x0000000fff0e9219 */ /* 0x000fe8000001160e */
[----:B--2---:R-:W-:Y:S01]  /*4040*/  @!P1 SHF.R.U32.HI R9, RZ, R0, R11 ;  /* 0x00000000ff099219 */ /* 0x004fe2000001160b */
[----:B------:R-:W-:Y:S01]  /*4050*/  SYNCS.ARRIVE.TRANS64.RED.A1T0 RZ, [UR8], RZ ;  /* 0x000000ffffff79a7 */ /* 0x000fe20008100408 */
[----:B------:R-:W-:Y:S02]  /*4060*/  @!P1 SEL R14, R13, R14, !P2 ;  /* 0x0000000e0d0e9207 */ /* 0x000fe40005000000 */
[----:B------:R-:W-:Y:S01]  /*4070*/  @!P1 SEL R9, R8, R9, !P0 ;  /* 0x0000000908099207 */ /* 0x000fe20004000000 */
[----:B------:R-:W1:Y:S04]  /*4080*/  SYNCS.PHASECHK.TRANS64.TRYWAIT P5, [UR7+0x38], R12 ;  /* 0x0000380cff0075a7 */ /* 0x000e6800080a1107 */
[----:B------:R-:W-:Y:S02]  /*4090*/  @!P1 IMAD.IADD R0, R9, 0x1, -R14 ;  /* 0x0000000109009824 */ /* 0x000fe400078e0a0e */
[----:B------:R-:W-:Y:S02]  /*40a0*/  @!P1 IMAD.IADD R9, R14, 0x1, -R9 ;  /* 0x000000010e099824 */ /* 0x000fe400078e0a09 */
[----:B------:R-:W-:Y:S02]  /*40b0*/  @!P1 IMAD R13, R0, R3, R13 ;  /* 0x00000003000d9224 */ /* 0x000fe400078e020d */
[----:B------:R-:W-:Y:S01]  /*40c0*/  @!P1 IMAD R8, R9, R10, R8 ;  /* 0x0000000a09089224 */ /* 0x000fe200078e0208 */
[----:B-1----:R-:W-:Y:S06]  /*40d0*/  @!P5 BRA `(.L_x_73) ;  /* 0x000000440048d947 */ /* 0x002fec0003800000 */
.L_x_132:
[----:B-1----:R-:W-:Y:S01]  /*40e0*/  @!P4 IADD3 R3, P0, PT, R32, 0x580, RZ ;  /* 0x000005802003c810 */ /* 0x002fe20007f1e0ff */
[----:B------:R-:W-:Y:S01]  /*40f0*/  VOTEU.ALL UP1, P4 ;  /* 0x0000000000ff7886 */ /* 0x000fe20002020000 */
[----:B------:R-:W-:Y:S01]  /*4100*/  UMOV UR20, 0x0 ;  /* 0x0000000000147882 */ /* 0x000fe20000000000 */
[----:B------:R-:W-:Y:S01]  /*4110*/  UMOV UR21, 0x10000000 ;  /* 0x1000000000157882 */ /* 0x000fe20000000000 */
[----:B------:R-:W-:Y:S01]  /*4120*/  @!P4 R2UR UR9, R3 ;  /* 0x000000000309c2ca */ /* 0x000fe200000e0000 */
[----:B------:R-:W-:Y:S01]  /*4130*/  @!P4 IMAD.X R0, RZ, RZ, R33, P0 ;  /* 0x000000ffff00c224 */ /* 0x000fe200000e0621 */
[----:B------:R-:W-:Y:S01]  /*4140*/  @!UP1 UIADD3 UR10, UPT, UPT, UR18, 0x40, URZ ;  /* 0x00000040120a9890 */ /* 0x000fe2000fffe0ff */
[----:B------:R-:W-:Y:S01]  /*4150*/  ISETP.NE.AND P0, PT, R30, 0x2, PT ;  /* 0x000000021e00780c */ /* 0x000fe20003f05270 */
[----:B------:R-:W-:Y:S01]  /*4160*/  UMOV UR11, UR19 ;  /* 0x00000013000b7c82 */ /* 0x000fe20008000000 */
[----:B------:R-:W-:Y:S01]  /*4170*/  UMOV UR12, UR36 ;  /* 0x00000024000c7c82 */ /* 0x000fe20008000000 */
[----:B------:R-:W-:Y:S01]  /*4180*/  @!P4 R2UR UR8, R0 ;  /* 0x000000000008c2ca */ /* 0x000fe200000e0000 */
[----:B------:R-:W-:Y:S01]  /*4190*/  IMAD.IADD R20, R8, 0x1, R147 ;  /* 0x0000000108147824 */ /* 0x000fe200078e0293 */
[----:B------:R-:W-:Y:S01]  /*41a0*/  @P3 R2UR UR36, R28 ;  /* 0x000000001c2432ca */ /* 0x000fe200000e0000 */
[----:B------:R-:W-:Y:S01]  /*41b0*/  IMAD.IADD R21, R13, 0x1, R170 ;  /* 0x000000010d157824 */ /* 0x000fe200078e02aa */
[----:B------:R-:W-:Y:S02]  /*41c0*/  SEL R0, RZ, 0x1, P0 ;  /* 0x00000001ff007807 */ /* 0x000fe40000000000 */
[----:B------:R-:W-:Y:S01]  /*41d0*/  LOP3.LUT R31, R31, 0x1, RZ, 0x3c, !PT ;  /* 0x000000011f1f7812 */ /* 0x000fe200078e3cff */
[----:B------:R-:W-:Y:S01]  /*41e0*/  IMAD.U32 R10, RZ, RZ, UR9 ;  /* 0x00000009ff0a7e24 */ /* 0x000fe2000f8e00ff */
[----:B------:R-:W-:Y:S01]  /*41f0*/  @!UP1 UIADD3 UR9, UPT, UPT, UR7, 0x28, URZ ;  /* 0x0000002807099890 */ /* 0x000fe2000fffe0ff */
[----:B------:R-:W-:Y:S02]  /*4200*/  LOP3.LUT R29, R29, R0, RZ, 0x3c, !PT ;  /* 0x000000001d1d7212 */ /* 0x000fe400078e3cff */
[----:B------:R-:W-:Y:S02]  /*4210*/  SEL R30, R30, RZ, P0 ;  /* 0x000000ff1e1e7207 */ /* 0x000fe40000000000 */
[----:B------:R-:W-:Y:S01]  /*4220*/  IMAD.U32 R11, RZ, RZ, UR8 ;  /* 0x00000008ff0b7e24 */ /* 0x000fe2000f8e00ff */
[----:B------:R-:W-:Y:S01]  /*4230*/  @!P4 R2UR UR14, R10 ;  /* 0x000000000a0ec2ca */ /* 0x000fe200000e0000 */
[----:B------:R-:W-:Y:S01]  /*4240*/  @!UP1 UIADD3 UR8, UPT, UPT, UR7, 0x2200, URZ ;  /* 0x0000220007089890 */ /* 0x000fe2000fffe0ff */
[----:B------:R-:W-:Y:S02]  /*4250*/  VOTEU.ALL UP1, P4 ;  /* 0x0000000000ff7886 */ /* 0x000fe40002020000 */
[----:B------:R-:W-:Y:S11]  /*4260*/  @!P4 R2UR UR15, R11 ;  /* 0x000000000b0fc2ca */ /* 0x000ff600000e0000 */
[----:B------:R-:W-:Y:S02]  /*4270*/  @!UPT UIADD3 URZ, UPT, UPT, URZ, URZ, URZ ;  /* 0x000000fffffff290 */ /* 0x000fe4000fffe0ff */
[----:B------:R2:W-:Y:S01]  /*4280*/  @!UP1 UTMALDG.3D [UR8], [UR14], desc[UR20] ;  /* 0x000014080e0095b4 */ /* 0x0005e20008011000 */
[----:B------:R2:W-:Y:S01]  /*4290*/  @!P4 SYNCS.ARRIVE.TRANS64.RED.A0TR RZ, [UR7+0x28], R23 ;  /* 0x00002817ffffc9a7 */ /* 0x0005e20008300407 */
[----:B------:R-:W-:Y:S01]  /*42a0*/  UPLOP3.LUT UP1, UPT, UPT, UPT, UPT, 0x80, 0x8 ;  /* 0x000000000008789c */ /* 0x000fe20003f2f070 */
[----:B------:R-:W-:Y:S01]  /*42b0*/  SYNCS.ARRIVE.TRANS64.RED.A1T0 RZ, [UR13], RZ ;  /* 0x000000ffffff79a7 */ /* 0x000fe2000810040d */
[----:B------:R-:W-:Y:S09]  /*42c0*/  @P3 BRA `(.L_x_74) ;  /* 0xfffffff400503947 */ /* 0x000ff2000383ffff */
[----:B------:R-:W-:-:S04]  /*42d0*/  SHF.L.U32 R3, R31, 0x1f, RZ ;  /* 0x0000001f1f037819 */ /* 0x000fc800000006ff */
[----:B------:R-:W1:Y:S02]  /*42e0*/  SYNCS.PHASECHK.TRANS64.TRYWAIT P0, [UR7+0x30], R3 ;  /* 0x00003003ff0075a7 */ /* 0x000e640008001107 */
[----:B-1----:R-:W-:Y:S05]  /*42f0*/  @!P0 BRA `(.L_x_75) ;  /* 0x0000004000d88947 */ /* 0x002fea0003800000 */
.L_x_134:
[----:B-1----:R-:W-:-:S07]  /*4300*/  MOV R0, UR7 ;  /* 0x0000000700007c02 */ /* 0x002fce0008000f00 */
.L_x_76:
[----:B-1----:R-:W-:-:S04]  /*4310*/  SHF.L.U32 R3, R31, 0x1f, RZ ;  /* 0x0000001f1f037819 */ /* 0x002fc800000006ff */
[----:B------:R1:W3:Y:S03]  /*4320*/  SYNCS.PHASECHK.TRANS64.TRYWAIT P0, [R0+URZ+0x38], R3 ;  /* 0x00003803000075a7 */ /* 0x0002e600080011ff */
[----:B---3--:R-:W-:Y:S05]  /*4330*/  @!P0 NANOSLEEP.SYNCS 0x989680 ;  /* 0x009896800000895d */ /* 0x008fea0003900000 */
[----:B------:R-:W3:Y:S02]  /*4340*/  @!P0 SYNCS.PHASECHK.TRANS64 P0, [R0+URZ+0x38], R3 ;  /* 0x00003803000085a7 */ /* 0x000ee400080010ff */
[----:B--23--:R-:W-:Y:S05]  /*4350*/  @P0 EXIT ;  /* 0x000000000000094d */ /* 0x00cfea0003800000 */
[----:B------:R-:W-:Y:S05]  /*4360*/  BRA `(.L_x_76) ;  /* 0xfffffffc00e87947 */ /* 0x000fea000383ffff */
.L_x_65:
[----:B------:R-:W-:-:S06]  /*4370*/  UISETP.GE.AND UP1, UPT, UR8, 0x4, UPT ;  /* 0x000000040800788c */ /* 0x000fcc000bf26270 */
[----:B------:R-:W-:-:S13]  /*4380*/  PLOP3.LUT P0, PT, PT, PT, UP1, 0x80, 0x8 ;  /* 0x000000000008781c */ /* 0x000fda0003f0f018 */
[----:B------:R-:W-:Y:S05]  /*4390*/  @!P0 EXIT ;  /* 0x000000000000894d */ /* 0x000fea0003800000 */
[----:B------:R-:W-:Y:S01]  /*43a0*/  BAR.SYNC.DEFER_BLOCKING 0x6, 0xa0 ;  /* 0x0182800000007b1d */ /* 0x000fe20000010000 */
[C---:B------:R-:W-:Y:S01]  /*43b0*/  IMAD.SHL.U32 R3, R189.reuse, 0x40, RZ ;  /* 0x00000040bd037824 */ /* 0x040fe200078e00ff */
[C---:B------:R-:W-:Y:S01]  /*43c0*/  LOP3.LUT R193, R189.reuse, 0x60, RZ, 0xc0, !PT ;  /* 0x00000060bdc17812 */ /* 0x040fe200078ec0ff */
[C---:B------:R-:W-:Y:S01]  /*43d0*/  IMAD.SHL.U32 R172, R189.reuse, 0x8, RZ ;  /* 0x00000008bdac7824 */ /* 0x040fe200078e00ff */
[C---:B------:R-:W-:Y:S01]  /*43e0*/  LOP3.LUT R191, R189.reuse, 0x2, RZ, 0xc0, !PT ;  /* 0x00000002bdbf7812 */ /* 0x040fe200078ec0ff */
[----:B------:R-:W-:Y:S01]  /*43f0*/  IMAD.U32 R79, R189, 0x10000, RZ ;  /* 0x00010000bd4f7824 */ /* 0x000fe200078e00ff */
[----:B------:R-:W-:Y:S02]  /*4400*/  UMOV UR49, 0x400 ;  /* 0x0000040000317882 */ /* 0x000fe40000000000 */
[----:B------:R-:W1:Y:S01]  /*4410*/  LDC R177, c[0x0][0x370] ;  /* 0x0000dc00ffb17b82 */ /* 0x000e620000000800 */
[----:B------:R-:W-:Y:S01]  /*4420*/  ULEA UR49, UR37, UR49, 0x18 ;  /* 0x0000003125317291 */ /* 0x000fe2000f8ec0ff */
[----:B------:R-:W-:Y:S01]  /*4430*/  LOP3.LUT R5, R3, 0x180, RZ, 0xc0, !PT ;  /* 0x0000018003057812 */ /* 0x000fe200078ec0ff */
[----:B------:R-:W-:Y:S01]  /*4440*/  HFMA2 R195, -RZ, RZ, 0, 0 ;  /* 0x00000000ffc37431 */ /* 0x000fe200000001ff */
[----:B------:R-:W-:Y:S01]  /*4450*/  LOP3.LUT R79, R79, 0x600000, RZ, 0xc0, !PT ;  /* 0x006000004f4f7812 */ /* 0x000fe200078ec0ff */
[----:B------:R-:W-:Y:S01]  /*4460*/  UIADD3 UR4, UPT, UPT, UR49, 0x4200, URZ ;  /* 0x0000420031047890 */ /* 0x000fe2000fffe0ff */
[----:B------:R-:W-:Y:S01]  /*4470*/  LOP3.LUT R172, R5, 0x30, R172, 0xf8, !PT ;  /* 0x0000003005ac7812 */ /* 0x000fe200078ef8ac */
[----:B------:R-:W-:Y:S01]  /*4480*/  IMAD.MOV.U32 R76, RZ, RZ, RZ ;  /* 0x000000ffff4c7224 */ /* 0x000fe200078e00ff */
[----:B------:R-:W2:Y:S01]  /*4490*/  LDC R74, c[0x0][0xb0c] ;  /* 0x0002c300ff4a7b82 */ /* 0x000ea20000000800 */
[----:B------:R-:W-:-:S02]  /*44a0*/  LOP3.LUT R189, R189, 0x4, RZ, 0xc0, !PT ;  /* 0x00000004bdbd7812 */ /* 0x000fc400078ec0ff */
[----:B------:R-:W-:Y:S02]  /*44b0*/  CS2R R182, SRZ ;  /* 0x0000000000b67805 */ /* 0x000fe4000001ff00 */
[----:B------:R-:W-:Y:S02]  /*44c0*/  LOP3.LUT R172, R172, 0x1e40, R3, 0xf8, !PT ;  /* 0x00001e40acac7812 */ /* 0x000fe400078ef803 */
[----:B------:R-:W-:Y:S02]  /*44d0*/  CS2R R180, SRZ ;  /* 0x0000000000b47805 */ /* 0x000fe4000001ff00 */
[----:B------:R-:W-:Y:S01]  /*44e0*/  IADD3 R188, PT, PT, -R189, 0x2, RZ ;  /* 0x00000002bdbc7810 */ /* 0x000fe20007ffe1ff */
[----:B------:R-:W-:Y:S01]  /*44f0*/  IMAD.MOV R176, RZ, RZ, -R191 ;  /* 0x000000ffffb07224 */ /* 0x000fe200078e0abf */
[----:B------:R-:W-:Y:S01]  /*4500*/  MOV R192, UR4 ;  /* 0x0000000400c07c02 */ /* 0x000fe20008000f00 */
[----:B------:R-:W4:Y:S01]  /*4510*/  LDC R174, c[0x0][0xb20] ;  /* 0x0002c800ffae7b82 */ /* 0x000f220000000800 */
[----:B------:R-:W3:Y:S01]  /*4520*/  LDS R0, [UR49+0x100] ;  /* 0x00010031ff007984 */ /* 0x000ee20008000800 */
[----:B------:R-:W-:Y:S01]  /*4530*/  VIADD R190, R172, UR49 ;  /* 0x00000031acbe7c36 */ /* 0x000fe20008000000 */
[----:B------:R-:W1:Y:S01]  /*4540*/  LDCU.64 UR52, c[0x0][0x348] ;  /* 0x00006900ff3477ac */ /* 0x000e620008000a00 */
[----:B------:R-:W-:-:S02]  /*4550*/  IMAD.MOV R175, RZ, RZ, -R189 ;  /* 0x000000ffffaf7224 */ /* 0x000fc400078e0abd */
[----:B------:R-:W-:Y:S01]  /*4560*/  VIADD R190, R190, 0x200 ;  /* 0x00000200bebe7836 */ /* 0x000fe20000000000 */
[----:B------:R-:W1:Y:S01]  /*4570*/  LDCU.64 UR38, c[0x0][0x888] ;  /* 0x00011100ff2677ac */ /* 0x000e620008000a00 */
[----:B------:R-:W1:Y:S01]  /*4580*/  LDC R73, c[0x0][0xb30] ;  /* 0x0002cc00ff497b82 */ /* 0x000e620000000800 */
[----:B------:R-:W1:Y:S01]  /*4590*/  LDCU.64 UR44, c[0x0][0x890] ;  /* 0x00011200ff2c77ac */ /* 0x000e620008000a00 */
[----:B------:R-:W-:-:S06]  /*45a0*/  UIADD3 UR48, UPT, UPT, UR49, 0x200, URZ ;  /* 0x0000020031307890 */ /* 0x000fcc000fffe0ff */
[----:B------:R-:W1:Y:S08]  /*45b0*/  LDC.64 R168, c[0x0][0xb10] ;  /* 0x0002c400ffa87b82 */ /* 0x000e700000000a00 */
[----:B------:R-:W1:Y:S08]  /*45c0*/  LDC.64 R70, c[0x0][0xb18] ;  /* 0x0002c600ff467b82 */ /* 0x000e700000000a00 */
[----:B------:R-:W1:Y:S08]  /*45d0*/  LDC.64 R68, c[0x0][0xb28] ;  /* 0x0002ca00ff447b82 */ /* 0x000e700000000a00 */
[----:B------:R-:W1:Y:S01]  /*45e0*/  LDC.64 R166, c[0x0][0x8b0] ;  /* 0x00022c00ffa67b82 */ /* 0x000e620000000a00 */
[----:B---3--:R-:W-:-:S07]  /*45f0*/  IMAD.IADD R79, R0, 0x1, R79 ;  /* 0x00000001004f7824 */ /* 0x008fce00078e024f */
[----:B------:R-:W3:Y:S08]  /*4600*/  LDC.64 R164, c[0x0][0x8a8] ;  /* 0x00022a00ffa47b82 */ /* 0x000ef00000000a00 */
[----:B--2-4-:R-:W1:Y:S02]  /*4610*/  LDC R178, c[0x0][0x374] ;  /* 0x0000dd00ffb27b82 */ /* 0x014e640000000800 */
.L_x_103:
[C---:B------:R-:W-:Y:S02]  /*4620*/  LEA R0, R195.reuse, UR49, 0x3 ;  /* 0x00000031c3007c11 */ /* 0x040fe4000f8e18ff */
[----:B------:R-:W-:Y:S02]  /*4630*/  SHF.L.U32 R3, R182, 0x1f, RZ ;  /* 0x0000001fb6037819 */ /* 0x000fe400000006ff */
[----:B------:R-:W-:Y:S02]  /*4640*/  LEA R16, R195, UR49, 0x4 ;  /* 0x00000031c3107c11 */ /* 0x000fe4000f8e20ff */
[----:B------:R-:W2:Y:S02]  /*4650*/  SYNCS.PHASECHK.TRANS64.TRYWAIT P0, [R0+URZ+0x50], R3 ;  /* 0x00005003000075a7 */ /* 0x000ea400080011ff */
[----:B-12---:R-:W-:Y:S05]  /*4660*/  @!P0 BRA `(.L_x_77) ;  /* 0x0000004000148947 */ /* 0x006fea0003800000 */
.L_x_135:
[----:B------:R-:W4:Y:S01]  /*4670*/  LDC.64 R12, c[0x0][0xb10] ;  /* 0x0002c400ff0c7b82 */ /* 0x000f220000000a00 */
[----:B------:R-:W3:Y:S01]  /*4680*/  LDS.128 R16, [R16+0xe0] ;  /* 0x0000e00010107984 */ /* 0x000ee20000000c00 */
[----:B-1----:R-:W-:Y:S01]  /*4690*/  ISETP.NE.AND P1, PT, R73, 0x1, PT ;  /* 0x000000014900780c */ /* 0x002fe20003f25270 */
[----:B--2---:R-:W-:Y:S01]  /*46a0*/  VIADD R0, R0, 0x60 ;  /* 0x0000006000007836 */ /* 0x004fe20000000000 */
[----:B------:R-:W-:Y:S04]  /*46b0*/  ISETP.GE.AND P0, PT, R72, 0x1, PT ;  /* 0x000000014800780c */ /* 0x000fe80003f06270 */
[----:B------:R-:W1:Y:S01]  /*46c0*/  LDC.64 R10, c[0x0][0xb18] ;  /* 0x0002c600ff0a7b82 */ /* 0x000e620000000a00 */
[----:B------:R-:W-:Y:S01]  /*46d0*/  PRMT R0, RZ, 0x654, R0 ;  /* 0x00000654ff007816 */ /* 0x000fe20000000000 */
[----:B------:R-:W-:Y:S01]  /*46e0*/  @!PT LDS RZ, [RZ] ;  /* 0x00000000fffff984 */ /* 0x000fe20000000800 */
[----:B------:R-:W-:Y:S01]  /*46f0*/  @!PT LDS RZ, [RZ] ;  /* 0x00000000fffff984 */ /* 0x000fe20000000800 */
[----:B------:R-:W-:Y:S01]  /*4700*/  @!PT LDS RZ, [RZ] ;  /* 0x00000000fffff984 */ /* 0x000fe20000000800 */
[----:B------:R-:W-:Y:S01]  /*4710*/  @!PT LDS RZ, [RZ] ;  /* 0x00000000fffff984 */ /* 0x000fe20000000800 */
[----:B------:R2:W-:Y:S06]  /*4720*/  MEMBAR.ALL.CTA ;  /* 0x0000000000007992 */ /* 0x0005ec0000008000 */
[----:B--2---:R-:W2:Y:S01]  /*4730*/  FENCE.VIEW.ASYNC.S ;  /* 0x00000000000073c6 */ /* 0x004ea20000000000 */
[----:B------:R-:W1:Y:S08]  /*4740*/  @!P1 LDC R14, c[0x0][0xb20] ;  /* 0x0002c800ff0e9b82 */ /* 0x000e700000000800 */
[----:B------:R-:W1:Y:S01]  /*4750*/  @!P1 LDC R9, c[0x0][0xb0c] ;  /* 0x0002c300ff099b82 */ /* 0x000e620000000800 */
[----:B--2---:R2:W-:Y:S01]  /*4760*/  SYNCS.ARRIVE.TRANS64.RED.A1T0 RZ, [R0+URZ], RZ ;  /* 0x000000ff00ff79a7 */ /* 0x0045e200081004ff */
[----:B---3--:R-:W-:Y:S04]  /*4770*/  LOP3.LUT P4, RZ, R18, 0x1, RZ, 0xc0, !PT ;  /* 0x0000000112ff7812 */ /* 0x008fe8000788c0ff */
[----:B------:R-:W-:Y:S09]  /*4780*/  P2R R194, PR, RZ, 0x10 ;  /* 0x00000010ffc27803 */ /* 0x000ff20000000000 */
[----:B------:R-:W-:Y:S02]  /*4790*/  @P4 MOV R77, R16 ;  /* 0x00000010004d4202 */ /* 0x000fe40000000f00 */
[----:B------:R-:W-:Y:S01]  /*47a0*/  @P4 LOP3.LUT R75, R17, 0xffff, RZ, 0xc0, !PT ;  /* 0x0000ffff114b4812 */ /* 0x000fe200078ec0ff */
[----:B--2-4-:R-:W-:Y:S06]  /*47b0*/  @!P0 BRA `(.L_x_78) ;  /* 0x0000000000a48947 */ /* 0x014fec0003800000 */
[----:B------:R-:W-:Y:S01]  /*47c0*/  IMAD.HI.U32 R23, R178, R71, RZ ;  /* 0x00000047b2177227 */ /* 0x000fe200078e00ff */
[----:B------:R-:W-:Y:S02]  /*47d0*/  ISETP.NE.AND P0, PT, R70, 0x1, PT ;  /* 0x000000014600780c */ /* 0x000fe40003f05270 */
[----:B------:R-:W-:Y:S01]  /*47e0*/  ISETP.NE.AND P2, PT, R72, 0x1, PT ;  /* 0x000000014800780c */ /* 0x000fe20003f45270 */
[----:B------:R-:W-:Y:S01]  /*47f0*/  IMAD.HI.U32 R22, R177, R168, RZ ;  /* 0x000000a8b1167227 */ /* 0x000fe200078e00ff */
[----:B------:R-:W-:Y:S02]  /*4800*/  SHF.R.U32.HI R23, RZ, R174, R23 ;  /* 0x000000aeff177219 */ /* 0x000fe40000011617 */
[----:B------:R-:W-:Y:S01]  /*4810*/  ISETP.NE.AND P3, PT, R74, 0x1, PT ;  /* 0x000000014a00780c */ /* 0x000fe20003f65270 */
[----:B------:R-:W-:Y:S01]  /*4820*/  IMAD.HI.U32 R26, R77, R168, RZ ;  /* 0x000000a84d1a7227 */ /* 0x000fe200078e00ff */
[----:B------:R-:W-:Y:S02]  /*4830*/  SHF.R.U32.HI R22, RZ, R169, R22 ;  /* 0x000000a9ff167219 */ /* 0x000fe40000011616 */
[----:B------:R-:W-:Y:S01]  /*4840*/  SEL R3, R178, R23, !P0 ;  /* 0x00000017b2037207 */ /* 0x000fe20004000000 */
[----:B------:R-:W-:Y:S01]  /*4850*/  IMAD.HI.U32 R23, R75, R71, RZ ;  /* 0x000000474b177227 */ /* 0x000fe200078e00ff */
[----:B------:R-:W-:Y:S02]  /*4860*/  SEL R7, R177, R22, !P3 ;  /* 0x00000016b1077207 */ /* 0x000fe40005800000 */
[----:B------:R-:W-:Y:S01]  /*4870*/  SHF.R.U32.HI R26, RZ, R169, R26 ;  /* 0x000000a9ff1a7219 */ /* 0x000fe2000001161a */
[-C--:B------:R-:W-:Y:S04]  /*4880*/  IMAD.HI.U32 R22, R3, R68.reuse, RZ ;  /* 0x0000004403167227 */ /* 0x080fe800078e00ff */
[----:B------:R-:W-:Y:S01]  /*4890*/  IMAD.HI.U32 R24, R7, R68, RZ ;  /* 0x0000004407187227 */ /* 0x000fe200078e00ff */
[-C--:B------:R-:W-:Y:S02]  /*48a0*/  @P2 SHF.R.U32.HI R3, RZ, R69.reuse, R22 ;  /* 0x00000045ff032219 */ /* 0x080fe40000011616 */
[----:B------:R-:W-:Y:S02]  /*48b0*/  SHF.R.U32.HI R22, RZ, R174, R23 ;  /* 0x000000aeff167219 */ /* 0x000fe40000011617 */
[----:B------:R-:W-:Y:S01]  /*48c0*/  @P2 SHF.R.U32.HI R7, RZ, R69, R24 ;  /* 0x00000045ff072219 */ /* 0x000fe20000011618 */
[C---:B------:R-:W-:Y:S01]  /*48d0*/  IMAD R2, R72.reuse, R3, RZ ;  /* 0x0000000348027224 */ /* 0x040fe200078e02ff */
[----:B------:R-:W-:Y:S02]  /*48e0*/  SEL R5, R75, R22, !P0 ;  /* 0x000000164b057207 */ /* 0x000fe40004000000 */
[----:B------:R-:W-:Y:S01]  /*48f0*/  SEL R3, R77, R26, !P3 ;  /* 0x0000001a4d037207 */ /* 0x000fe20005800000 */
[----:B------:R-:W-:Y:S01]  /*4900*/  IMAD R4, R72, R7, RZ ;  /* 0x0000000748047224 */ /* 0x000fe200078e02ff */
[C---:B------:R-:W-:Y:S01]  /*4910*/  ISETP.GE.AND P0, PT, R5.reuse, R2, PT ;  /* 0x000000020500720c */ /* 0x040fe20003f06270 */
[----:B------:R-:W-:Y:S03]  /*4920*/  IMAD.HI.U32 R6, R5, R68, RZ ;  /* 0x0000004405067227 */ /* 0x000fe600078e00ff */
[----:B------:R-:W-:Y:S01]  /*4930*/  ISETP.GE.OR P0, PT, R3, R4, P0 ;  /* 0x000000040300720c */ /* 0x000fe20000706670 */
[----:B------:R-:W-:Y:S01]  /*4940*/  IMAD.MOV R4, RZ, RZ, -R3 ;  /* 0x000000ffff047224 */ /* 0x000fe200078e0a03 */
[-C--:B------:R-:W-:Y:S03]  /*4950*/  SHF.R.U32.HI R6, RZ, R69.reuse, R6 ;  /* 0x00000045ff067219 */ /* 0x080fe60000011606 */
[----:B------:R-:W-:Y:S01]  /*4960*/  IMAD R77, R74, R4, R77 ;  /* 0x000000044a4d7224 */ /* 0x000fe200078e024d */
[----:B------:R-:W-:Y:S05]  /*4970*/  SEL R15, R5, R6, !P2 ;  /* 0x00000006050f7207 */ /* 0x000fea0005000000 */
[----:B------:R-:W-:Y:S02]  /*4980*/  IMAD.MOV R6, RZ, RZ, -R15 ;  /* 0x000000ffff067224 */ /* 0x000fe400078e0a0f */
[C---:B------:R-:W-:Y:S04]  /*4990*/  @!P0 IMAD.HI.U32 R2, R3.reuse, R68, RZ ;  /* 0x0000004403028227 */ /* 0x040fe800078e00ff */
[----:B------:R-:W-:Y:S01]  /*49a0*/  IMAD R6, R72, R6, R5 ;  /* 0x0000000648067224 */ /* 0x000fe200078e0205 */
[----:B------:R-:W-:Y:S04]  /*49b0*/  @!P0 SHF.R.U32.HI R2, RZ, R69, R2 ;  /* 0x00000045ff028219 */ /* 0x000fe80000011602 */
[----:B------:R-:W-:Y:S02]  /*49c0*/  @!P0 SEL R0, R3, R2, !P2 ;  /* 0x0000000203008207 */ /* 0x000fe40005000000 */
[----:B------:R-:W-:Y:S02]  /*49d0*/  IADD3 R2, PT, PT, -R5, RZ, RZ ;  /* 0x000000ff05027210 */ /* 0x000fe40007ffe1ff */
[----:B------:R-:W-:Y:S01]  /*49e0*/  @!P0 IADD3 R8, PT, PT, R15, -R0, RZ ;  /* 0x800000000f088210 */ /* 0x000fe20007ffe0ff */
[----:B------:R-:W-:Y:S02]  /*49f0*/  @!P0 IMAD R0, R7, R6, R0 ;  /* 0x0000000607008224 */ /* 0x000fe400078e0200 */
[----:B------:R-:W-:Y:S02]  /*4a00*/  IMAD R75, R70, R2, R75 ;  /* 0x00000002464b7224 */ /* 0x000fe400078e024b */
[----:B------:R-:W-:Y:S02]  /*4a10*/  @!P0 IMAD R5, R8, R72, R3 ;  /* 0x0000004808058224 */ /* 0x000fe400078e0203 */
[----:B------:R-:W-:Y:S04]  /*4a20*/  @!P0 IMAD.MOV.U32 R3, RZ, RZ, R0 ;  /* 0x000000ffff038224 */ /* 0x000fe800078e0000 */
[----:B------:R-:W-:Y:S02]  /*4a30*/  IMAD R77, R3, R74, R77 ;  /* 0x0000004a034d7224 */ /* 0x000fe400078e024d */
[----:B------:R-:W-:Y:S07]  /*4a40*/  IMAD R75, R5, R70, R75 ;  /* 0x00000046054b7224 */ /* 0x000fee00078e024b */
.L_x_78:
[----:B-1----:R-:W-:Y:S01]  /*4a50*/  @!P1 ISETP.NE.AND P0, PT, R10, 0x1, PT ;  /* 0x000000010a00980c */ /* 0x002fe20003f05270 */
[----:B------:R-:W-:Y:S01]  /*4a60*/  @!P1 IMAD.HI.U32 R0, R77, R12, RZ ;  /* 0x0000000c4d009227 */ /* 0x000fe200078e00ff */
[----:B------:R-:W-:Y:S01]  /*4a70*/  @!P1 ISETP.NE.AND P2, PT, R9, 0x1, PT ;  /* 0x000000010900980c */ /* 0x000fe20003f45270 */
[----:B------:R-:W-:Y:S01]  /*4a80*/  ULOP3.LUT UP0, URZ, UR48, 0x1b0, URZ, 0xc0, !UPT ;  /* 0x000001b030ff7892 */ /* 0x000fe2000f80c0ff */
[----:B------:R-:W-:Y:S01]  /*4a90*/  R2UR UR42, R21 ;  /* 0x00000000152a72ca */ /* 0x000fe200000e0000 */
[----:B------:R-:W-:Y:S01]  /*4aa0*/  @!P1 IMAD.HI.U32 R3, R75, R11, RZ ;  /* 0x0000000b4b039227 */ /* 0x000fe200078e00ff */
[----:B------:R-:W-:Y:S02]  /*4ab0*/  @!P1 SHF.R.U32.HI R0, RZ, R13, R0 ;  /* 0x0000000dff009219 */ /* 0x000fe40000011600 */
[----:B------:R-:W-:Y:S01]  /*4ac0*/  R2UR UR41, R20 ;  /* 0x00000000142972ca */ /* 0x000fe200000e0000 */
[----:B------:R-:W-:Y:S01]  /*4ad0*/  VIADD R195, R195, 0x1 ;  /* 0x00000001c3c37836 */ /* 0x000fe20000000000 */
[----:B------:R-:W-:Y:S02]  /*4ae0*/  @!P1 SHF.R.U32.HI R2, RZ, R14, R3 ;  /* 0x0000000eff029219 */ /* 0x000fe40000011603 */
[----:B------:R-:W-:Y:S02]  /*4af0*/  @!P1 SEL R3, R77, R0, !P2 ;  /* 0x000000004d039207 */ /* 0x000fe40005000000 */
[----:B------:R-:W-:Y:S02]  /*4b00*/  @!P1 SEL R2, R75, R2, !P0 ;  /* 0x000000024b029207 */ /* 0x000fe40004000000 */
[----:B------:R-:W-:Y:S01]  /*4b10*/  @P4 SHF.R.U32.HI R179, RZ, 0x10, R17 ;  /* 0x00000010ffb34819 */ /* 0x000fe20000011611 */
[----:B------:R-:W-:Y:S02]  /*4b20*/  USHF.L.U32 UR42, UR42, 0x7, URZ ;  /* 0x000000072a2a7899 */ /* 0x000fe400080006ff */
[----:B------:R-:W-:Y:S02]  /*4b30*/  @!P1 IMAD.IADD R0, R2, 0x1, -R3 ;  /* 0x0000000102009824 */ /* 0x000fe400078e0a03 */
[----:B------:R-:W-:Y:S01]  /*4b40*/  @!P1 IMAD.IADD R2, R3, 0x1, -R2 ;  /* 0x0000000103029824 */ /* 0x000fe200078e0a02 */
[----:B------:R-:W-:Y:S01]  /*4b50*/  USHF.L.U32 UR41, UR41, 0x7, URZ ;  /* 0x0000000729297899 */ /* 0x000fe200080006ff */
[----:B------:R-:W-:Y:S02]  /*4b60*/  @!P1 IMAD R77, R0, R9, R77 ;  /* 0x00000009004d9224 */ /* 0x000fe400078e024d */
[----:B------:R-:W-:Y:S01]  /*4b70*/  @!P1 IMAD R75, R2, R10, R75 ;  /* 0x0000000a024b9224 */ /* 0x000fe200078e024b */
[----:B------:R-:W-:Y:S08]  /*4b80*/  BRA.U !UP0, `(.L_x_79) ;  /* 0x0000000108407547 */ /* 0x000ff0000b800000 */
[----:B------:R-:W1:Y:S01]  /*4b90*/  LDCU.64 UR8, c[0x4][0x80] ;  /* 0x01001000ff0877ac */ /* 0x000e620008000a00 */
[----:B------:R-:W-:Y:S01]  /*4ba0*/  MOV R3, 0x0 ;  /* 0x0000000000037802 */ /* 0x000fe20000000f00 */
[----:B------:R-:W-:Y:S02]  /*4bb0*/  HFMA2 R12, -RZ, RZ, 0, 5.9604644775390625e-08 ;  /* 0x00000001ff0c7431 */ /* 0x000fe400000001ff */
[----:B------:R-:W-:Y:S02]  /*4bc0*/  IMAD.MOV.U32 R8, RZ, RZ, 0x70 ;  /* 0x00000070ff087424 */ /* 0x000fe400078e00ff */
[----:B------:R-:W-:Y:S01]  /*4bd0*/  IMAD.MOV.U32 R13, RZ, RZ, RZ ;  /* 0x000000ffff0d7224 */ /* 0x000fe200078e00ff */
[----:B------:R-:W2:Y:S01]  /*4be0*/  LDCU.64 UR6, c[0x4][0x88] ;  /* 0x01001100ff0677ac */ /* 0x000ea20008000a00 */
[----:B------:R-:W3:Y:S01]  /*4bf0*/  LDC.64 R2, c[0x4][R3] ;  /* 0x0100000003027b82 */ /* 0x000ee20000000a00 */
[----:B------:R-:W4:Y:S01]  /*4c00*/  LDCU.64 UR4, c[0x4][0x8] ;  /* 0x01000100ff0477ac */ /* 0x000f220008000a00 */
[----:B-1----:R-:W-:Y:S01]  /*4c10*/  MOV R5, UR9 ;  /* 0x0000000900057c02 */ /* 0x002fe20008000f00 */
[----:B------:R-:W-:Y:S01]  /*4c20*/  IMAD.U32 R4, RZ, RZ, UR8 ;  /* 0x00000008ff047e24 */ /* 0x000fe2000f8e00ff */
[----:B--2---:R-:W-:Y:S01]  /*4c30*/  MOV R7, UR7 ;  /* 0x0000000700077c02 */ /* 0x004fe20008000f00 */
[----:B------:R-:W-:Y:S01]  /*4c40*/  IMAD.U32 R6, RZ, RZ, UR6 ;  /* 0x00000006ff067e24 */ /* 0x000fe2000f8e00ff */
[----:B----4-:R-:W-:Y:S01]  /*4c50*/  MOV R11, UR5 ;  /* 0x00000005000b7c02 */ /* 0x010fe20008000f00 */
[----:B------:R-:W-:Y:S02]  /*4c60*/  IMAD.U32 R10, RZ, RZ, UR4 ;  /* 0x00000004ff0a7e24 */ /* 0x000fe4000f8e00ff */
[----:B------:R-:W-:Y:S07]  /*4c70*/  LEPC R20, `(.L_x_79) ;  /* 0x000000001014794e */ /* 0x000fee0000000000 */
[----:B---3-5:R-:W-:Y:S05]  /*4c80*/  CALL.ABS.NOINC R2 ;  /* 0x0000000002007343 */ /* 0x028fea0003c00000 */
.L_x_79:
[----:B------:R-:W-:Y:S01]  /*4c90*/  LOP3.LUT P0, RZ, R192, 0x1b0, RZ, 0xc0, !PT ;  /* 0x000001b0c0ff7812 */ /* 0x000fe2000780c0ff */
[----:B------:R-:W-:Y:S11]  /*4ca0*/  BSSY.RECONVERGENT B6, `(.L_x_80) ;  /* 0x0000013000067945 */ /* 0x000ff60003800200 */
[----:B------:R-:W-:Y:S01]  /*4cb0*/  @!UPT UIADD3 URZ, UPT, UPT, URZ, URZ, URZ ;  /* 0x000000fffffff290 */ /* 0x000fe2000fffe0ff */
[----:B------:R-:W-:Y:S05]  /*4cc0*/  @!P0 BRA `(.L_x_81) ;  /* 0x0000000000408947 */ /* 0x000fea0003800000 */
        /* <DEDUP_REMOVED lines=16> */
.L_x_81:
[----:B------:R-:W-:Y:S05]  /*4dd0*/  BSYNC.RECONVERGENT B6 ;  /* 0x0000000000067941 */ /* 0x000fea0003800200 */
.L_x_80:
[----:B------:R-:W-:Y:S01]  /*4de0*/  ISETP.NE.U32.AND P4, PT, R166, RZ, PT ;  /* 0x000000ffa600720c */ /* 0x000fe20003f85070 */
[----:B------:R-:W-:Y:S01]  /*4df0*/  UISETP.NE.AND UP2, UPT, UR50, URZ, UPT ;  /* 0x000000ff3200728c */ /* 0x000fe2000bf45270 */
[----:B------:R-:W-:Y:S01]  /*4e00*/  ISETP.NE.U32.AND P2, PT, RZ, UR38, PT ;  /* 0x00000026ff007c0c */ /* 0x000fe2000bf45070 */
[----:B------:R-:W-:Y:S01]  /*4e10*/  UISETP.NE.U32.AND UP1, UPT, UR44, URZ, UPT ;  /* 0x000000ff2c00728c */ /* 0x000fe2000bf25070 */
[----:B------:R-:W-:Y:S01]  /*4e20*/  ISETP.NE.AND.EX P4, PT, R167, RZ, PT, P4 ;  /* 0x000000ffa700720c */ /* 0x000fe20003f85340 */
[----:B------:R-:W-:Y:S01]  /*4e30*/  UPLOP3.LUT UP0, UPT, UPT, UPT, UPT, 0x40, 0x4 ;  /* 0x000000000004789c */ /* 0x000fe20003f0e870 */
[----:B------:R-:W-:Y:S01]  /*4e40*/  ISETP.NE.AND.EX P2, PT, RZ, UR39, PT, P2 ;  /* 0x00000027ff007c0c */ /* 0x000fe2000bf45320 */
[----:B------:R-:W-:Y:S01]  /*4e50*/  UISETP.NE.AND.EX UP1, UPT, UR45, URZ, UPT, UP1 ;  /* 0x000000ff2d00728c */ /* 0x000fe2000bf25310 */
[----:B------:R-:W-:Y:S04]  /*4e60*/  PLOP3.LUT P1, PT, PT, PT, UP2, 0x80, 0x8 ;  /* 0x000000000008781c */ /* 0x000fe80003f2f028 */
[----:B------:R-:W-:Y:S06]  /*4e70*/  @UP2 UPLOP3.LUT UP0, UPT, UPT, UPT, UP1, 0x80, 0x8 ;  /* 0x000000000008289c */ /* 0x000fec0003f0f010 */
[----:B------:R-:W-:Y:S01]  /*4e80*/  PLOP3.LUT P0, PT, PT, PT, UP0, 0x80, 0x8 ;  /* 0x000000000008781c */ /* 0x000fe20003f0f008 */
[----:B------:R-:W-:Y:S01]  /*4e90*/  @!UPT UIADD3 URZ, UPT, UPT, URZ, URZ, URZ ;  /* 0x000000fffffff290 */ /* 0x000fe2000fffe0ff */
[----:B------:R-:W-:Y:S11]  /*4ea0*/  BRA.U !UP1, `(.L_x_82) ;  /* 0x0000000109387547 */ /* 0x000ff6000b800000 */
[----:B------:R-:W-:Y:S01]  /*4eb0*/  UISETP.NE.U32.AND UP0, UPT, UR38, URZ, UPT ;  /* 0x000000ff2600728c */ /* 0x000fe2000bf05070 */
[----:B------:R-:W-:Y:S02]  /*4ec0*/  HFMA2 R0, -RZ, RZ, 0, 5.9604644775390625e-08 ;  /* 0x00000001ff007431 */ /* 0x000fe400000001ff */
[----:B------:R-:W-:Y:S01]  /*4ed0*/  IMAD.MOV.U32 R171, RZ, RZ, 0x1 ;  /* 0x00000001ffab7424 */ /* 0x000fe200078e00ff */
[----:B------:R-:W-:Y:S06]  /*4ee0*/  UISETP.NE.AND.EX UP0, UPT, UR39, URZ, UPT, UP0 ;  /* 0x000000ff2700728c */ /* 0x000fec000bf05300 */
[----:B------:R-:W-:Y:S05]  /*4ef0*/  PLOP3.LUT P3, PT, PT, PT, UP0, 0x80, 0x8 ;  /* 0x000000000008781c */ /* 0x000fea0003f6f008 */
[----:B------:R-:W1:Y:S01]  /*4f00*/  @UP0 LDCU.64 UR6, c[0x0][0x888] ;  /* 0x00011100ff0607ac */ /* 0x000e620008000a00 */
[----:B------:R-:W-:Y:S07]  /*4f10*/  @UP0 UIMAD UR4, UR36, UR44, URZ ;  /* 0x0000002c240402a4 */ /* 0x000fee000f8e02ff */
[----:B------:R-:W-:Y:S01]  /*4f20*/  @!P3 PRMT R171, R0, 0x7610, R171 ;  /* 0x0000761000abb816 */ /* 0x000fe200000000ab */
[----:B-1----:R-:W-:Y:S03]  /*4f30*/  @UP0 UIMAD.WIDE UR6, UR4, 0x4, UR6 ;  /* 0x00000004040608a5 */ /* 0x002fe6000f8e0206 */
[----:B------:R-:W1:Y:S03]  /*4f40*/  @!UP0 LDCU UR4, c[0x0][0x880] ;  /* 0x00011000ff0487ac */ /* 0x000e660008000800 */
[----:B------:R-:W-:Y:S01]  /*4f50*/  IMAD.U32 R2, RZ, RZ, UR6 ;  /* 0x00000006ff027e24 */ /* 0x000fe2000f8e00ff */
[----:B------:R-:W-:Y:S05]  /*4f60*/  MOV R3, UR7 ;  /* 0x0000000700037c02 */ /* 0x000fea0008000f00 */
[----:B-----5:R2:W5:Y:S02]  /*4f70*/  @P3 LDG.E R81, desc[UR46][R2.64] ;  /* 0x0000002e02513981 */ /* 0x020564000c1e1900 */
[----:B-12---:R-:W-:Y:S02]  /*4f80*/  @!P3 IMAD.U32 R81, RZ, RZ, UR4 ;  /* 0x00000004ff51be24 */ /* 0x006fe4000f8e00ff */
.L_x_82:
[----:B------:R-:W-:Y:S05]  /*4f90*/  @!P4 BRA `(.L_x_83) ;  /* 0x000000000020c947 */ /* 0x000fea0003800000 */
[----:B------:R-:W-:Y:S04]  /*4fa0*/  ISETP.NE.U32.AND P3, PT, R164, RZ, PT ;  /* 0x000000ffa400720c */ /* 0x000fe80003f65070 */
[----:B------:R-:W-:Y:S11]  /*4fb0*/  ISETP.NE.AND.EX P3, PT, R165, RZ, PT, P3 ;  /* 0x000000ffa500720c */ /* 0x000ff60003f65330 */
[----:B------:R-:W-:Y:S02]  /*4fc0*/  @!UPT UIADD3 URZ, UPT, UPT, URZ, URZ, URZ ;  /* 0x000000fffffff290 */ /* 0x000fe4000fffe0ff */
[----:B------:R-:W1:Y:S01]  /*4fd0*/  @P3 LDC.64 R2, c[0x0][0x8a8] ;  /* 0x00022a00ff023b82 */ /* 0x000e620000000a00 */
[----:B------:R-:W-:Y:S04]  /*4fe0*/  @P3 IMAD R0, R166, UR36, RZ ;  /* 0x00000024a6003c24 */ /* 0x000fe8000f8e02ff */
[----:B-1----:R-:W-:Y:S05]  /*4ff0*/  @P3 IMAD.WIDE R2, R0, 0x4, R2 ;  /* 0x0000000400023825 */ /* 0x002fea00078e0202 */
[----:B-----5:R1:W5:Y:S02]  /*5000*/  @P3 LDG.E R78, desc[UR46][R2.64] ;  /* 0x0000002e024e3981 */ /* 0x020364000c1e1900 */
[----:B-1----:R-:W2:Y:S02]  /*5010*/  @!P3 LDC R78, c[0x0][0x8a0] ;  /* 0x00022800ff4ebb82 */ /* 0x002ea40000000800 */
.L_x_83:
[----:B-----5:R-:W-:Y:S01]  /*5020*/  FSETP.NEU.AND P4, PT, R81, RZ, PT ;  /* 0x000000ff5100720b */ /* 0x020fe20003f8d000 */
[----:B------:R-:W-:Y:S01]  /*5030*/  BSSY B1, `(.L_x_84) ;  /* 0x0000047000017945 */ /* 0x000fe20003800000 */
[----:B------:R-:W-:Y:S01]  /*5040*/  SEL R5, RZ, 0xffffffff, P2 ;  /* 0xffffffffff057807 */ /* 0x000fe20001000000 */
[----:B------:R-:W-:Y:S01]  /*5050*/  IMAD.MOV.U32 R208, RZ, RZ, 0x1 ;  /* 0x00000001ffd07424 */ /* 0x000fe200078e00ff */
[----:B------:R-:W-:Y:S01]  /*5060*/  LOP3.LUT P3, RZ, R171, 0xff, RZ, 0xc0, !PT ;  /* 0x000000ffabff7812 */ /* 0x000fe2000786c0ff */
[C---:B------:R-:W-:Y:S01]  /*5070*/  IMAD R80, R76.reuse, 0x80, R79 ;  /* 0x000000804c507824 */ /* 0x040fe200078e024f */
[----:B------:R-:W-:Y:S02]  /*5080*/  @P1 SEL R0, RZ, 0xffffffff, P4 ;  /* 0xffffffffff001807 */ /* 0x000fe40002000000 */
[----:B------:R-:W-:Y:S02]  /*5090*/  CS2R R162, SRZ ;  /* 0x0000000000a27805 */ /* 0x000fe4000001ff00 */
[----:B------:R-:W-:Y:S02]  /*50a0*/  LEA R3, R181, UR49, 0x3 ;  /* 0x00000031b5037c11 */ /* 0x000fe4000f8e18ff */
[----:B------:R-:W-:Y:S02]  /*50b0*/  CS2R R160, SRZ ;  /* 0x0000000000a07805 */ /* 0x000fe4000001ff00 */
[----:B------:R-:W-:Y:S02]  /*50c0*/  @P0 SEL R0, R5, R0, !P3 ;  /* 0x0000000005000207 */ /* 0x000fe40005800000 */
[----:B------:R-:W-:Y:S02]  /*50d0*/  CS2R R158, SRZ ;  /* 0x00000000009e7805 */ /* 0x000fe4000001ff00 */
[----:B------:R-:W-:Y:S02]  /*50e0*/  LEA R207, R76, UR49, 0x3 ;  /* 0x000000314ccf7c11 */ /* 0x000fe4000f8e18ff */
[----:B------:R-:W-:Y:S02]  /*50f0*/  CS2R R156, SRZ ;  /* 0x00000000009c7805 */ /* 0x000fe4000001ff00 */
[----:B------:R-:W-:Y:S02]  /*5100*/  @P1 LOP3.LUT R0, R0, 0x1, RZ, 0xc0, !PT ;  /* 0x0000000100001812 */ /* 0x000fe400078ec0ff */
[----:B------:R-:W-:Y:S02]  /*5110*/  CS2R R154, SRZ ;  /* 0x00000000009a7805 */ /* 0x000fe4000001ff00 */
[----:B------:R-:W-:Y:S02]  /*5120*/  SHF.L.U32 R2, R183, 0x1f, RZ ;  /* 0x0000001fb7027819 */ /* 0x000fe400000006ff */
[----:B------:R-:W-:Y:S02]  /*5130*/  CS2R R152, SRZ ;  /* 0x0000000000987805 */ /* 0x000fe4000001ff00 */
[----:B------:R-:W-:Y:S02]  /*5140*/  ISETP.NE.U32.OR P6, PT, R0, 0x1, !P1 ;  /* 0x000000010000780c */ /* 0x000fe40004fc5470 */
[----:B------:R-:W-:Y:S02]  /*5150*/  CS2R R150, SRZ ;  /* 0x0000000000967805 */ /* 0x000fe4000001ff00 */
[----:B------:R-:W-:Y:S02]  /*5160*/  PLOP3.LUT P2, PT, PT, PT, UP1, 0x80, 0x8 ;  /* 0x000000000008781c */ /* 0x000fe40003f4f018 */
[----:B------:R-:W-:Y:S02]  /*5170*/  CS2R R148, SRZ ;  /* 0x0000000000947805 */ /* 0x000fe4000001ff00 */
[----:B------:R-:W-:Y:S02]  /*5180*/  SEL R0, RZ, 0xffffffff, P4 ;  /* 0xffffffffff007807 */ /* 0x000fe40002000000 */
[----:B------:R-:W-:Y:S03]  /*5190*/  P2R R184, PR, RZ, 0x40 ;  /* 0x00000040ffb87803 */ /* 0x000fe60000000000 */
[----:B------:R-:W-:Y:S04]  /*51a0*/  @P6 SHF.L.U32 R4, R180, 0x1f, RZ ;  /* 0x0000001fb4046819 */ /* 0x000fe800000006ff */
[----:B------:R-:W-:Y:S01]  /*51b0*/  @P2 SEL R0, R5, R0, !P3 ;  /* 0x0000000005002207 */ /* 0x000fe20005800000 */
[----:B------:R-:W1:Y:S03]  /*51c0*/  @P6 SYNCS.PHASECHK.TRANS64.TRYWAIT P1, [R3+URZ+0x20], R4 ;  /* 0x00002004030065a7 */ /* 0x000e6600080211ff */
[----:B------:R-:W-:Y:S04]  /*51d0*/  LOP3.LUT R0, R0, 0x1, RZ, 0xc0, !PT ;  /* 0x0000000100007812 */ /* 0x000fe800078ec0ff */
[----:B------:R-:W-:Y:S04]  /*51e0*/  ISETP.NE.U32.AND P5, PT, R0, 0x1, PT ;  /* 0x000000010000780c */ /* 0x000fe80003fa5070 */
[----:B------:R-:W-:Y:S01]  /*51f0*/  P2R R209, PR, RZ, 0x20 ;  /* 0x00000020ffd17803 */ /* 0x000fe20000000000 */
[----:B------:R3:W4:Y:S01]  /*5200*/  SYNCS.PHASECHK.TRANS64.TRYWAIT P0, [R207+URZ+0x70], R2 ;  /* 0x00007002cf0075a7 */ /* 0x00072200080011ff */
[----:B-1----:R-:W-:Y:S01]  /*5210*/  @P6 SEL R208, RZ, 0x1, !P1 ;  /* 0x00000001ffd06807 */ /* 0x002fe20004800000 */
[----:B---3--:R-:W-:Y:S06]  /*5220*/  @!P6 BRA `(.L_x_85) ;  /* 0x00000000009ce947 */ /* 0x008fec0003800000 */
[----:B------:R-:W-:Y:S01]  /*5230*/  @P5 IMAD R6, R181, 0x2000, R190 ;  /* 0x00002000b5065824 */ /* 0x000fe200078e02be */
[----:B------:R-:W-:Y:S01]  /*5240*/  ISETP.NE.AND P1, PT, R208, RZ, PT ;  /* 0x000000ffd000720c */ /* 0x000fe20003f25270 */
[----:B------:R-:W-:Y:S01]  /*5250*/  BSSY B0, `(.L_x_86) ;  /* 0x0000010000007945 */ /* 0x000fe20003800000 */
[----:B------:R-:W-:Y:S01]  /*5260*/  CS2R R150, SRZ ;  /* 0x0000000000967805 */ /* 0x000fe2000001ff00 */
[--C-:B------:R-:W-:Y:S01]  /*5270*/  @P5 IMAD R7, R191, -0x10, R6.reuse ;  /* 0xfffffff0bf075824 */ /* 0x100fe200078e0206 */
[----:B------:R-:W-:Y:S01]  /*5280*/  CS2R R148, SRZ ;  /* 0x0000000000947805 */ /* 0x000fe2000001ff00 */
[----:B------:R-:W-:Y:S01]  /*5290*/  @P5 IMAD R5, R189, -0x10, R6 ;  /* 0xfffffff0bd055824 */ /* 0x000fe200078e0206 */
[----:B------:R-:W-:Y:S01]  /*52a0*/  CS2R R158, SRZ ;  /* 0x00000000009e7805 */ /* 0x000fe2000001ff00 */
[----:B------:R-:W-:Y:S01]  /*52b0*/  @P5 IMAD R4, R188, 0x10, R7 ;  /* 0x00000010bc045824 */ /* 0x000fe200078e0207 */
[----:B------:R-:W-:Y:S02]  /*52c0*/  CS2R R156, SRZ ;  /* 0x00000000009c7805 */ /* 0x000fe4000001ff00 */
[----:B------:R-:W-:Y:S02]  /*52d0*/  CS2R R154, SRZ ;  /* 0x00000000009a7805 */ /* 0x000fe4000001ff00 */
[----:B------:R-:W-:Y:S02]  /*52e0*/  CS2R R152, SRZ ;  /* 0x0000000000987805 */ /* 0x000fe4000001ff00 */
[----:B------:R-:W-:Y:S02]  /*52f0*/  CS2R R162, SRZ ;  /* 0x0000000000a27805 */ /* 0x000fe4000001ff00 */
[----:B------:R-:W-:Y:S01]  /*5300*/  CS2R R160, SRZ ;  /* 0x0000000000a07805 */ /* 0x000fe2000001ff00 */
[----:B------:R-:W-:Y:S06]  /*5310*/  @P1 BRA `(.L_x_87) ;  /* 0x00000000000c1947 */ /* 0x000fec0003800000 */
[----:B------:R-:W-:Y:S04]  /*5320*/  SHF.L.U32 R0, R180, 0x1f, RZ ;  /* 0x0000001fb4007819 */ /* 0x000fe800000006ff */
[----:B------:R-:W1:Y:S02]  /*5330*/  SYNCS.PHASECHK.TRANS64.TRYWAIT P1, [R3+URZ+0x20], R0 ;  /* 0x00002000030075a7 */ /* 0x000e6400080211ff */
[----:B-1----:R-:W-:Y:S05]  /*5340*/  @!P1 BRA `(.L_x_88) ;  /* 0x0000003000f09947 */ /* 0x002fea0003800000 */
.L_x_87:
[----:B------:R-:W-:Y:S05]  /*5350*/  BSYNC B0 ;  /* 0x0000000000007941 */ /* 0x000fea0003800000 */
.L_x_86:
[----:B------:R-:W-:Y:S01]  /*5360*/  ISETP.NE.AND P1, PT, R209, RZ, PT ;  /* 0x000000ffd100720c */ /* 0x000fe20003f25270 */
[----:B-1----:R-:W-:Y:S02]  /*5370*/  VIADD R3, R3, 0x30 ;  /* 0x0000003003037836 */ /* 0x002fe40000000000 */
[----:B------:R-:W-:Y:S02]  /*5380*/  IMAD.U32 R0, RZ, RZ, UR37 ;  /* 0x00000025ff007e24 */ /* 0x000fe4000f8e00ff */
[----:B------:R-:W-:Y:S03]  /*5390*/  VIADD R181, R181, 0x1 ;  /* 0x00000001b5b57836 */ /* 0x000fe60000000000 */
[----:B------:R-:W-:Y:S05]  /*53a0*/  PRMT R0, R0, 0x654, R3 ;  /* 0x0000065400007816 */ /* 0x000fea0000000003 */
[----:B------:R1:W3:Y:S04]  /*53b0*/  @P1 LDS.128 R148, [R6] ;  /* 0x0000000006941984 */ /* 0x0002e80000000c00 */
[----:B------:R1:W1:Y:S04]  /*53c0*/  @P1 LDS.128 R156, [R5+0x20] ;  /* 0x00002000059c1984 */ /* 0x0002680000000c00 */
[----:B------:R1:W1:Y:S04]  /*53d0*/  @P1 LDS.128 R152, [R7+0x10] ;  /* 0x0000100007981984 */ /* 0x0002680000000c00 */
[----:B------:R1:W1:Y:S01]  /*53e0*/  @P1 LDS.128 R160, [R4+0x10] ;  /* 0x0000100004a01984 */ /* 0x0002620000000c00 */
[C---:B------:R-:W-:Y:S01]  /*53f0*/  ISETP.NE.AND P1, PT, R181.reuse, 0x2, PT ;  /* 0x00000002b500780c */ /* 0x040fe20003f25270 */
[----:B------:R-:W-:Y:S01]  /*5400*/  @!PT LDS RZ, [RZ] ;  /* 0x00000000fffff984 */ /* 0x000fe20000000800 */
[----:B------:R-:W-:Y:S01]  /*5410*/  @!PT LDS RZ, [RZ] ;  /* 0x00000000fffff984 */ /* 0x000fe20000000800 */
[----:B------:R-:W-:Y:S01]  /*5420*/  @!PT LDS RZ, [RZ] ;  /* 0x00000000fffff984 */ /* 0x000fe20000000800 */
[----:B------:R-:W-:Y:S01]  /*5430*/  @!PT LDS RZ, [RZ] ;  /* 0x00000000fffff984 */ /* 0x000fe20000000800 */
[----:B------:R5:W-:Y:S06]  /*5440*/  MEMBAR.ALL.CTA ;  /* 0x0000000000007992 */ /* 0x000bec0000008000 */
[----:B-----5:R-:W5:Y:S01]  /*5450*/  FENCE.VIEW.ASYNC.S ;  /* 0x00000000000073c6 */ /* 0x020f620000000000 */
[----:B------:R-:W-:Y:S02]  /*5460*/  SEL R3, RZ, 0x1, P1 ;  /* 0x00000001ff037807 */ /* 0x000fe40000800000 */
[----:B------:R-:W-:Y:S02]  /*5470*/  SEL R181, R181, RZ, P1 ;  /* 0x000000ffb5b57207 */ /* 0x000fe40000800000 */
[----:B------:R-:W-:Y:S01]  /*5480*/  LOP3.LUT R180, R180, R3, RZ, 0x3c, !PT ;  /* 0x00000003b4b47212 */ /* 0x000fe200078e3cff */
[----:B-----5:R1:W-:Y:S06]  /*5490*/  SYNCS.ARRIVE.TRANS64.RED.A1T0 RZ, [R0+URZ], RZ ;  /* 0x000000ff00ff79a7 */ /* 0x0203ec00081004ff */
.L_x_85:
[----:B------:R-:W-:Y:S05]  /*54a0*/  BSYNC B1 ;  /* 0x0000000000017941 */ /* 0x000fea0003800000 */
.L_x_84:
[----:B-1----:R-:W-:Y:S04]  /*54b0*/  SHF.R.U32.HI R0, RZ, 0x15, R80 ;  /* 0x00000015ff007819 */ /* 0x002fe80000011650 */
[----:B------:R-:W-:Y:S01]  /*54c0*/  LOP3.LUT P1, RZ, R0, 0x3, R173, 0x48, !PT ;  /* 0x0000000300ff7812 */ /* 0x000fe200078248ad */
[----:B------:R-:W-:Y:S01]  /*54d0*/  @!UPT UIADD3 URZ, UPT, UPT, URZ, URZ, URZ ;  /* 0x000000fffffff290 */ /* 0x000fe2000fffe0ff */
[----:B----4-:R-:W-:Y:S11]  /*54e0*/  @P0 BRA `(.L_x_89) ;  /* 0x0000000000080947 */ /* 0x010ff60003800000 */
[----:B------:R-:W1:Y:S02]  /*54f0*/  SYNCS.PHASECHK.TRANS64.TRYWAIT P0, [R207+URZ+0x70], R2 ;  /* 0x00007002cf0075a7 */ /* 0x000e6400080011ff */
[----:B-1----:R-:W-:Y:S05]  /*5500*/  @!P0 BRA `(.L_x_90) ;  /* 0x0000003000948947 */ /* 0x002fea0003800000 */
.L_x_89:
[----:B------:R-:W-:Y:S04]  /*5510*/  BSSY.RECONVERGENT B6, `(.L_x_91) ;  /* 0x0000012000067945 */ /* 0x000fe80003800200 */
[----:B------:R-:W-:Y:S05]  /*5520*/  @!P1 BRA `(.L_x_92) ;  /* 0x0000000000409947 */ /* 0x000fea0003800000 */
[----:B------:R-:W4:Y:S01]  /*5530*/  LDCU.64 UR8, c[0x4][0x70] ;  /* 0x01000e00ff0877ac */ /* 0x000f220008000a00 */
[----:B------:R-:W-:Y:S01]  /*5540*/  MOV R3, 0x0 ;  /* 0x0000000000037802 */ /* 0x000fe20000000f00 */
[----:B------:R-:W-:Y:S02]  /*5550*/  HFMA2 R12, -RZ, RZ, 0, 5.9604644775390625e-08 ;  /* 0x00000001ff0c7431 */ /* 0x000fe400000001ff */
[----:B------:R-:W-:Y:S02]  /*5560*/  IMAD.MOV.U32 R8, RZ, RZ, 0x192 ;  /* 0x00000192ff087424 */ /* 0x000fe400078e00ff */
[----:B------:R-:W-:Y:S01]  /*5570*/  IMAD.MOV.U32 R13, RZ, RZ, RZ ;  /* 0x000000ffff0d7224 */ /* 0x000fe200078e00ff */
[----:B------:R-:W5:Y:S01]  /*5580*/  LDCU.64 UR6, c[0x4][0x78] ;  /* 0x01000f00ff0677ac */ /* 0x000f620008000a00 */
[----:B-1----:R-:W1:Y:S01]  /*5590*/  LDC.64 R2, c[0x4][R3] ;  /* 0x0100000003027b82 */ /* 0x002e620000000a00 */
[----:B------:R-:W2:Y:S01]  /*55a0*/  LDCU.64 UR4, c[0x4][0x10] ;  /* 0x01000200ff0477ac */ /* 0x000ea20008000a00 */
[----:B----4-:R-:W-:Y:S01]  /*55b0*/  MOV R5, UR9 ;  /* 0x0000000900057c02 */ /* 0x010fe20008000f00 */
[----:B------:R-:W-:Y:S01]  /*55c0*/  IMAD.U32 R4, RZ, RZ, UR8 ;  /* 0x00000008ff047e24 */ /* 0x000fe2000f8e00ff */
[----:B-----5:R-:W-:Y:S01]  /*55d0*/  MOV R7, UR7 ;  /* 0x0000000700077c02 */ /* 0x020fe20008000f00 */
[----:B------:R-:W-:Y:S01]  /*55e0*/  IMAD.U32 R6, RZ, RZ, UR6 ;  /* 0x00000006ff067e24 */ /* 0x000fe2000f8e00ff */
[----:B--2---:R-:W-:Y:S01]  /*55f0*/  MOV R11, UR5 ;  /* 0x00000005000b7c02 */ /* 0x004fe20008000f00 */
[----:B------:R-:W-:Y:S02]  /*5600*/  IMAD.U32 R10, RZ, RZ, UR4 ;  /* 0x00000004ff0a7e24 */ /* 0x000fe4000f8e00ff */
[----:B------:R-:W-:Y:S07]  /*5610*/  LEPC R20, `(.L_x_92) ;  /* 0x000000001014794e */ /* 0x000fee0000000000 */
[----:B-1-3--:R-:W-:Y:S05]  /*5620*/  CALL.ABS.NOINC R2 ;  /* 0x0000000002007343 */ /* 0x00afea0003c00000 */
.L_x_92:
[----:B------:R-:W-:Y:S05]  /*5630*/  BSYNC.RECONVERGENT B6 ;  /* 0x0000000000067941 */ /* 0x000fea0003800200 */
.L_x_91:
[-C--:B---3--:R-:W-:Y:S01]  /*5640*/  F2FP.F16.E4M3.UNPACK_B R83, R148.reuse ;  /* 0x00000094ff53723e */ /* 0x088fe200020006ff */
[----:B------:R-:W-:Y:S05]  /*5650*/  WARPSYNC.ALL ;  /* 0x0000000000007948 */ /* 0x000fea0003800000 */
[----:B------:R-:W-:Y:S01]  /*5660*/  R2UR UR4, R80 ;  /* 0x00000000500472ca */ /* 0x000fe200000e0000 */
[--C-:B------:R-:W-:Y:S01]  /*5670*/  HADD2.F32 R82, -RZ, R83.reuse.H0_H0 ;  /* 0x20000053ff527230 */ /* 0x100fe20000004100 */
[----:B------:R-:W-:Y:S01]  /*5680*/  F2FP.F16.E4M3.UNPACK_B R85, R148.H1 ;  /* 0x00000094ff55723e */ /* 0x000fe200030006ff */
[----:B------:R-:W-:Y:S01]  /*5690*/  HADD2.F32 R83, -RZ, R83.H1_H1 ;  /* 0x30000053ff537230 */ /* 0x000fe20000004100 */
[-C--:B------:R-:W-:Y:S01]  /*56a0*/  F2FP.F16.E4M3.UNPACK_B R87, R149.reuse ;  /* 0x00000095ff57723e */ /* 0x080fe200020006ff */
[----:B------:R-:W-:Y:S01]  /*56b0*/  BSSY.RECONVERGENT B0, `(.L_x_93) ;  /* 0x000011d000007945 */ /* 0x000fe20003800200 */
[----:B------:R-:W-:Y:S01]  /*56c0*/  F2FP.F16.E4M3.UNPACK_B R89, R149.H1 ;  /* 0x00000095ff59723e */ /* 0x000fe200030006ff */
[----:B------:R-:W-:Y:S01]  /*56d0*/  HADD2.F32 R84, -RZ, R85.H0_H0 ;  /* 0x20000055ff547230 */ /* 0x000fe20000004100 */
[-C--:B------:R-:W-:Y:S01]  /*56e0*/  F2FP.F16.E4M3.UNPACK_B R91, R150.reuse ;  /* 0x00000096ff5b723e */ /* 0x080fe200020006ff */
[----:B------:R-:W-:Y:S01]  /*56f0*/  HADD2.F32 R88, -RZ, R87.H1_H1 ;  /* 0x30000057ff587230 */ /* 0x000fe20000004100 */
[----:B------:R-:W-:Y:S01]  /*5700*/  F2FP.F16.E4M3.UNPACK_B R93, R150.H1 ;  /* 0x00000096ff5d723e */ /* 0x000fe200030006ff */
[----:B------:R-:W-:Y:S01]  /*5710*/  HADD2.F32 R86, -RZ, R85.H1_H1 ;  /* 0x30000055ff567230 */ /* 0x000fe20000004100 */
[-C--:B------:R-:W-:Y:S01]  /*5720*/  F2FP.F16.E4M3.UNPACK_B R95, R151.reuse ;  /* 0x00000097ff5f723e */ /* 0x080fe200020006ff */
[----:B------:R-:W2:Y:S01]  /*5730*/  LDTM.x64 R4, tmem[UR4] ;  /* 0x00000004000479ee */ /* 0x000ea20008340000 */
[----:B------:R-:W-:Y:S01]  /*5740*/  F2FP.F16.E4M3.UNPACK_B R97, R151.H1 ;  /* 0x00000097ff61723e */ /* 0x000fe200030006ff */
[----:B------:R-:W-:Y:S01]  /*5750*/  HADD2.F32 R85, -RZ, R87.H0_H0 ;  /* 0x20000057ff557230 */ /* 0x000fe20000004100 */
[-C--:B------:R-:W-:Y:S01]  /*5760*/  F2FP.F16.E4M3.UNPACK_B R99, R152.reuse ;  /* 0x00000098ff63723e */ /* 0x080fe200020006ff */
[----:B------:R-:W-:Y:S01]  /*5770*/  HADD2.F32 R87, -RZ, R89.H0_H0 ;  /* 0x20000059ff577230 */ /* 0x000fe20000004100 */
[----:B------:R-:W-:Y:S01]  /*5780*/  F2FP.F16.E4M3.UNPACK_B R101, R152.H1 ;  /* 0x00000098ff65723e */ /* 0x000fe200030006ff */
[----:B------:R-:W-:Y:S01]  /*5790*/  HADD2.F32 R92, -RZ, R91.H1_H1 ;  /* 0x3000005bff5c7230 */ /* 0x000fe20000004100 */
[----:B------:R-:W-:Y:S01]  /*57a0*/  ISETP.NE.AND P6, PT, R184, RZ, PT ;  /* 0x000000ffb800720c */ /* 0x000fe20003fc5270 */
[----:B------:R-:W-:Y:S01]  /*57b0*/  HADD2.F32 R96, -RZ, R95.H1_H1 ;  /* 0x3000005fff607230 */ /* 0x000fe20000004100 */
[----:B------:R-:W-:Y:S01]  /*57c0*/  SHF.L.U32 R211, R176, 0x4, RZ ;  /* 0x00000004b0d37819 */ /* 0x000fe200000006ff */
[----:B------:R-:W-:Y:S01]  /*57d0*/  HADD2.F32 R100, -RZ, R99.H1_H1 ;  /* 0x30000063ff647230 */ /* 0x000fe20000004100 */
[----:B------:R-:W-:Y:S01]  /*57e0*/  SHF.L.U32 R219, R175, 0x4, RZ ;  /* 0x00000004afdb7819 */ /* 0x000fe200000006ff */
[----:B------:R-:W-:Y:S01]  /*57f0*/  HADD2.F32 R90, -RZ, R89.H1_H1 ;  /* 0x30000059ff5a7230 */ /* 0x000fe20000004100 */
[C---:B------:R-:W-:Y:S01]  /*5800*/  IADD3 R204, PT, PT, R190.reuse, R211, RZ ;  /* 0x000000d3becc7210 */ /* 0x040fe20007ffe0ff */
[----:B------:R-:W-:Y:S01]  /*5810*/  HADD2.F32 R89, -RZ, R91.H0_H0 ;  /* 0x2000005bff597230 */ /* 0x000fe20000004100 */
[----:B------:R-:W-:Y:S01]  /*5820*/  IADD3 R206, PT, PT, R190, R219, RZ ;  /* 0x000000dbbece7210 */ /* 0x000fe20007ffe0ff */
[--C-:B------:R-:W-:Y:S01]  /*5830*/  HADD2.F32 R91, -RZ, R93.reuse.H0_H0 ;  /* 0x2000005dff5b7230 */ /* 0x100fe20000004100 */
[----:B------:R-:W-:Y:S01]  /*5840*/  SHF.L.U32 R217, R188, 0x4, RZ ;  /* 0x00000004bcd97819 */ /* 0x000fe200000006ff */
[----:B------:R-:W-:Y:S01]  /*5850*/  HADD2.F32 R94, -RZ, R93.H1_H1 ;  /* 0x3000005dff5e7230 */ /* 0x000fe20000004100 */
[-C--:B------:R-:W-:Y:S01]  /*5860*/  F2FP.F16.E4M3.UNPACK_B R103, R153.reuse ;  /* 0x00000099ff67723e */ /* 0x080fe200020006ff */
[----:B------:R-:W-:Y:S01]  /*5870*/  HADD2.F32 R93, -RZ, R95.H0_H0 ;  /* 0x2000005fff5d7230 */ /* 0x000fe20000004100 */
[----:B------:R-:W-:Y:S01]  /*5880*/  IADD3 R205, PT, PT, R217, R204, RZ ;  /* 0x000000ccd9cd7210 */ /* 0x000fe20007ffe0ff */
[----:B------:R-:W-:Y:S01]  /*5890*/  HADD2.F32 R95, -RZ, R97.H0_H0 ;  /* 0x20000061ff5f7230 */ /* 0x000fe20000004100 */
[----:B------:R-:W-:Y:S01]  /*58a0*/  F2FP.F16.E4M3.UNPACK_B R105, R153.H1 ;  /* 0x00000099ff69723e */ /* 0x000fe200030006ff */
[C---:B--2---:R-:W-:Y:S01]  /*58b0*/  FMUL R0, R78.reuse, R4 ;  /* 0x000000044e007220 */ /* 0x044fe20000400000 */
[C---:B-1----:R-:W-:Y:S01]  /*58c0*/  FMUL R2, R78.reuse, R5 ;  /* 0x000000054e027220 */ /* 0x042fe20000400000 */
[C---:B------:R-:W-:Y:S01]  /*58d0*/  FMUL R4, R78.reuse, R8 ;  /* 0x000000084e047220 */ /* 0x040fe20000400000 */
[C---:B------:R-:W-:Y:S01]  /*58e0*/  FMUL R5, R78.reuse, R9 ;  /* 0x000000094e057220 */ /* 0x040fe20000400000 */
[C---:B------:R-:W-:Y:S01]  /*58f0*/  FFMA R0, R81.reuse, R82, R0 ;  /* 0x0000005251007223 */ /* 0x040fe20000000000 */
[C---:B------:R-:W-:Y:S01]  /*5900*/  FFMA R2, R81.reuse, R83, R2 ;  /* 0x0000005351027223 */ /* 0x040fe20000000002 */
[C---:B------:R-:W-:Y:S01]  /*5910*/  FMUL R8, R78.reuse, R12 ;  /* 0x0000000c4e087220 */ /* 0x040fe20000400000 */
[C---:B------:R-:W-:Y:S01]  /*5920*/  FMUL R9, R78.reuse, R13 ;  /* 0x0000000d4e097220 */ /* 0x040fe20000400000 */
[C---:B------:R-:W-:Y:S01]  /*5930*/  FMUL R12, R78.reuse, R16 ;  /* 0x000000104e0c7220 */ /* 0x040fe20000400000 */
[C---:B------:R-:W-:Y:S01]  /*5940*/  FMUL R13, R78.reuse, R17 ;  /* 0x000000114e0d7220 */ /* 0x040fe20000400000 */
[C---:B------:R-:W-:Y:S01]  /*5950*/  FMUL R16, R78.reuse, R20 ;  /* 0x000000144e107220 */ /* 0x040fe20000400000 */
[C---:B------:R-:W-:Y:S01]  /*5960*/  FMUL R17, R78.reuse, R21 ;  /* 0x000000154e117220 */ /* 0x040fe20000400000 */
[----:B------:R-:W-:Y:S02]  /*5970*/  HADD2.F32 R104, -RZ, R103.H1_H1 ;  /* 0x30000067ff687230 */ /* 0x000fe40000004100 */
[C---:B------:R-:W-:Y:S01]  /*5980*/  FMUL R20, R78.reuse, R24 ;  /* 0x000000184e147220 */ /* 0x040fe20000400000 */
[C---:B------:R-:W-:Y:S01]  /*5990*/  FMUL R21, R78.reuse, R25 ;  /* 0x000000194e157220 */ /* 0x040fe20000400000 */
[C---:B------:R-:W-:Y:S01]  /*59a0*/  FMUL R24, R78.reuse, R28 ;  /* 0x0000001c4e187220 */ /* 0x040fe20000400000 */
[C---:B------:R-:W-:Y:S01]  /*59b0*/  FMUL R25, R78.reuse, R29 ;  /* 0x0000001d4e197220 */ /* 0x040fe20000400000 */
[C---:B------:R-:W-:Y:S01]  /*59c0*/  FMUL R28, R78.reuse, R32 ;  /* 0x000000204e1c7220 */ /* 0x040fe20000400000 */
[C---:B------:R-:W-:Y:S01]  /*59d0*/  FMUL R29, R78.reuse, R33 ;  /* 0x000000214e1d7220 */ /* 0x040fe20000400000 */
[C---:B------:R-:W-:Y:S01]  /*59e0*/  FMUL R32, R78.reuse, R36 ;  /* 0x000000244e207220 */ /* 0x040fe20000400000 */
[----:B------:R-:W-:Y:S01]  /*59f0*/  F2FP.F16.E4M3.UNPACK_B R107, R154 ;  /* 0x0000009aff6b723e */ /* 0x000fe200020006ff */
[C---:B------:R-:W-:Y:S01]  /*5a00*/  FMUL R33, R78.reuse, R37 ;  /* 0x000000254e217220 */ /* 0x040fe20000400000 */
[C---:B------:R-:W-:Y:S01]  /*5a10*/  FMUL R36, R78.reuse, R40 ;  /* 0x000000284e247220 */ /* 0x040fe20000400000 */
[----:B------:R-:W-:Y:S01]  /*5a20*/  F2FP.F16.E4M3.UNPACK_B R109, R154.H1 ;  /* 0x0000009aff6d723e */ /* 0x000fe200030006ff */
[C---:B------:R-:W-:Y:S01]  /*5a30*/  FMUL R37, R78.reuse, R41 ;  /* 0x000000294e257220 */ /* 0x040fe20000400000 */
[----:B------:R-:W-:Y:S02]  /*5a40*/  HADD2.F32 R108, -RZ, R107.H1_H1 ;  /* 0x3000006bff6c7230 */ /* 0x000fe40000004100 */
        /* <DEDUP_REMOVED lines=26> */
[C---:B------:R-:W-:Y:S01]  /*5bf0*/  FFMA R3, R81.reuse, R84, R3 ;  /* 0x0000005451037223 */ /* 0x040fe20000000003 */
[C---:B------:R-:W-:Y:S01]  /*5c00*/  FFMA R7, R81.reuse, R86, R7 ;  /* 0x0000005651077223 */ /* 0x040fe20000000007 */
[----:B------:R-:W-:Y:S01]  /*5c10*/  F2FP.F16.E4M3.UNPACK_B R127, R159 ;  /* 0x0000009fff7f723e */ /* 0x000fe200020006ff */
[C---:B------:R-:W-:Y:S01]  /*5c20*/  FFMA R4, R81.reuse, R85, R4 ;  /* 0x0000005551047223 */ /* 0x040fe20000000004 */
[C---:B------:R-:W-:Y:S01]  /*5c30*/  FFMA R5, R81.reuse, R88, R5 ;  /* 0x0000005851057223 */ /* 0x040fe20000000005 */
[----:B------:R-:W-:Y:S01]  /*5c40*/  F2FP.F16.E4M3.UNPACK_B R129, R159.H1 ;  /* 0x0000009fff81723e */ /* 0x000fe200030006ff */
[----:B------:R-:W-:Y:S01]  /*5c50*/  FFMA R6, R81, R87, R6 ;  /* 0x0000005751067223 */ /* 0x000fe20000000006 */
[----:B------:R-:W-:Y:S01]  /*5c60*/  F2FP.SATFINITE.E4M3.F32.PACK_AB_MERGE_C R185, R7, R3, RZ ;  /* 0x0000000307b9723e */ /* 0x000fe200048070ff */
[----:B------:R-:W-:Y:S02]  /*5c70*/  HADD2.F32 R124, -RZ, R123.H1_H1 ;  /* 0x3000007bff7c7230 */ /* 0x000fe40000004100 */
[----:B------:R-:W-:Y:S01]  /*5c80*/  FMUL R11, R78, R11 ;  /* 0x0000000b4e0b7220 */ /* 0x000fe20000400000 */
[----:B------:R-:W-:Y:S01]  /*5c90*/  HADD2.F32 R128, -RZ, R127.H1_H1 ;  /* 0x3000007fff807230 */ /* 0x000fe20000004100 */
[----:B------:R-:W-:Y:S01]  /*5ca0*/  F2FP.SATFINITE.E4M3.F32.PACK_AB_MERGE_C R184, R2, R0, R185 ;  /* 0x0000000002b8723e */ /* 0x000fe200048070b9 */
[C---:B------:R-:W-:Y:S01]  /*5cb0*/  FMUL R10, R78.reuse, R14 ;  /* 0x0000000e4e0a7220 */ /* 0x040fe20000400000 */
[C---:B------:R-:W-:Y:S01]  /*5cc0*/  FFMA R11, R81.reuse, R90, R11 ;  /* 0x0000005a510b7223 */ /* 0x040fe2000000000b */
[C---:B------:R-:W-:Y:S01]  /*5cd0*/  FFMA R8, R81.reuse, R89, R8 ;  /* 0x0000005951087223 */ /* 0x040fe20000000008 */
[----:B------:R-:W-:Y:S01]  /*5ce0*/  FFMA R9, R81, R92, R9 ;  /* 0x0000005c51097223 */ /* 0x000fe20000000009 */
[----:B------:R-:W-:Y:S01]  /*5cf0*/  F2FP.F16.E4M3.UNPACK_B R131, R160 ;  /* 0x000000a0ff83723e */ /* 0x000fe200020006ff */
[----:B------:R-:W-:Y:S01]  /*5d00*/  HADD2.F32 R98, -RZ, R97.H1_H1 ;  /* 0x30000061ff627230 */ /* 0x000fe20000004100 */
[----:B------:R-:W-:Y:S01]  /*5d10*/  F2FP.SATFINITE.E4M3.F32.PACK_AB_MERGE_C R186, R11, R6, RZ ;  /* 0x000000060bba723e */ /* 0x000fe200048070ff */
[----:B------:R-:W-:Y:S01]  /*5d20*/  FFMA R10, R81, R91, R10 ;  /* 0x0000005b510a7223 */ /* 0x000fe2000000000a */
[----:B------:R-:W-:Y:S02]  /*5d30*/  HADD2.F32 R97, -RZ, R99.H0_H0 ;  /* 0x20000063ff617230 */ /* 0x000fe40000004100 */
[C---:B------:R-:W-:Y:S01]  /*5d40*/  FMUL R15, R78.reuse, R15 ;  /* 0x0000000f4e0f7220 */ /* 0x040fe20000400000 */
[----:B------:R-:W-:Y:S01]  /*5d50*/  F2FP.SATFINITE.E4M3.F32.PACK_AB_MERGE_C R185, R5, R4, R186 ;  /* 0x0000000405b9723e */ /* 0x000fe200048070ba */
[----:B------:R-:W-:Y:S02]  /*5d60*/  HADD2.F32 R132, -RZ, R131.H1_H1 ;  /* 0x30000083ff847230 */ /* 0x000fe40000004100 */
[C---:B------:R-:W-:Y:S01]  /*5d70*/  FMUL R14, R78.reuse, R18 ;  /* 0x000000124e0e7220 */ /* 0x040fe20000400000 */
[C---:B------:R-:W-:Y:S01]  /*5d80*/  FFMA R15, R81.reuse, R94, R15 ;  /* 0x0000005e510f7223 */ /* 0x040fe2000000000f */
[C---:B------:R-:W-:Y:S01]  /*5d90*/  FFMA R12, R81.reuse, R93, R12 ;  /* 0x0000005d510c7223 */ /* 0x040fe2000000000c */
[----:B------:R-:W-:Y:S01]  /*5da0*/  FFMA R13, R81, R96, R13 ;  /* 0x00000060510d7223 */ /* 0x000fe2000000000d */
[----:B------:R-:W-:Y:S01]  /*5db0*/  F2FP.F16.E4M3.UNPACK_B R133, R160.H1 ;  /* 0x000000a0ff85723e */ /* 0x000fe200030006ff */
[--C-:B------:R-:W-:Y:S01]  /*5dc0*/  HADD2.F32 R99, -RZ, R101.reuse.H0_H0 ;  /* 0x20000065ff637230 */ /* 0x100fe20000004100 */
[----:B------:R-:W-:Y:S01]  /*5dd0*/  F2FP.SATFINITE.E4M3.F32.PACK_AB_MERGE_C R186, R15, R10, RZ ;  /* 0x0000000a0fba723e */ /* 0x000fe200048070ff */
[----:B------:R-:W-:Y:S01]  /*5de0*/  FFMA R14, R81, R95, R14 ;  /* 0x0000005f510e7223 */ /* 0x000fe2000000000e */
[C---:B------:R-:W-:Y:S01]  /*5df0*/  FMUL R19, R78.reuse, R19 ;  /* 0x000000134e137220 */ /* 0x040fe20000400000 */
[----:B------:R-:W-:Y:S01]  /*5e00*/  HADD2.F32 R102, -RZ, R101.H1_H1 ;  /* 0x30000065ff667230 */ /* 0x000fe20000004100 */
[----:B------:R-:W-:Y:S01]  /*5e10*/  F2FP.SATFINITE.E4M3.F32.PACK_AB_MERGE_C R186, R9, R8, R186 ;  /* 0x0000000809ba723e */ /* 0x000fe200048070ba */
[----:B------:R-:W-:Y:S02]  /*5e20*/  HADD2.F32 R101, -RZ, R103.H0_H0 ;  /* 0x20000067ff657230 */ /* 0x000fe40000004100 */
[C---:B------:R-:W-:Y:S01]  /*5e30*/  FFMA R19, R81.reuse, R98, R19 ;  /* 0x0000006251137223 */ /* 0x040fe20000000013 */
[C---:B------:R-:W-:Y:S01]  /*5e40*/  FFMA R16, R81.reuse, R97, R16 ;  /* 0x0000006151107223 */ /* 0x040fe20000000010 */
[----:B------:R-:W-:Y:S01]  /*5e50*/  FFMA R17, R81, R100, R17 ;  /* 0x0000006451117223 */ /* 0x000fe20000000011 */
[C---:B------:R-:W-:Y:S01]  /*5e60*/  FMUL R18, R78.reuse, R22 ;  /* 0x000000164e127220 */ /* 0x040fe20000400000 */
[----:B------:R-:W-:Y:S01]  /*5e70*/  F2FP.F16.E4M3.UNPACK_B R135, R161 ;  /* 0x000000a1ff87723e */ /* 0x000fe200020006ff */
        /* <DEDUP_REMOVED lines=10> */
[----:B------:R1:W-:Y:S01]  /*5f20*/  STS.128 [R172+UR49+0x4200], R184 ;  /* 0x004200b8ac007988 */ /* 0x0003e20008000c31 */
[----:B------:R-:W-:Y:S01]  /*5f30*/  HADD2.F32 R136, -RZ, R135.H1_H1 ;  /* 0x30000087ff887230 */ /* 0x000fe20000004100 */
[----:B------:R-:W-:Y:S01]  /*5f40*/  F2FP.SATFINITE.E4M3.F32.PACK_AB_MERGE_C R196, R23, R18, RZ ;  /* 0x0000001217c4723e */ /* 0x000fe200048070ff */
[C---:B------:R-:W-:Y:S01]  /*5f50*/  FMUL R22, R78.reuse, R26 ;  /* 0x0000001a4e167220 */ /* 0x040fe20000400000 */
[C---:B------:R-:W-:Y:S01]  /*5f60*/  FMUL R27, R78.reuse, R27 ;  /* 0x0000001b4e1b7220 */ /* 0x040fe20000400000 */
[--C-:B------:R-:W-:Y:S01]  /*5f70*/  HADD2.F32 R107, -RZ, R109.reuse.H0_H0 ;  /* 0x2000006dff6b7230 */ /* 0x100fe20000004100 */
[----:B------:R-:W-:Y:S01]  /*5f80*/  F2FP.SATFINITE.E4M3.F32.PACK_AB_MERGE_C R196, R17, R16, R196 ;  /* 0x0000001011c4723e */ /* 0x000fe200048070c4 */
[C---:B------:R-:W-:Y:S01]  /*5f90*/  FFMA R22, R81.reuse, R103, R22 ;  /* 0x0000006751167223 */ /* 0x040fe20000000016 */
[C---:B------:R-:W-:Y:S01]  /*5fa0*/  FFMA R27, R81.reuse, R106, R27 ;  /* 0x0000006a511b7223 */ /* 0x040fe2000000001b */
[C---:B------:R-:W-:Y:S01]  /*5fb0*/  FFMA R24, R81.reuse, R105, R24 ;  /* 0x0000006951187223 */ /* 0x040fe20000000018 */
[----:B------:R-:W-:Y:S01]  /*5fc0*/  F2FP.F16.E4M3.UNPACK_B R137, R161.H1 ;  /* 0x000000a1ff89723e */ /* 0x000fe200030006ff */
[----:B------:R-:W-:Y:S02]  /*5fd0*/  HADD2.F32 R110, -RZ, R109.H1_H1 ;  /* 0x3000006dff6e7230 */ /* 0x000fe40000004100 */
[----:B------:R-:W-:Y:S01]  /*5fe0*/  FFMA R25, R81, R108, R25 ;  /* 0x0000006c51197223 */ /* 0x000fe20000000019 */
[----:B------:R-:W-:Y:S01]  /*5ff0*/  F2FP.SATFINITE.E4M3.F32.PACK_AB_MERGE_C R197, R27, R22, RZ ;  /* 0x000000161bc5723e */ /* 0x000fe200048070ff */
[----:B------:R-:W-:Y:S02]  /*6000*/  HADD2.F32 R109, -RZ, R111.H0_H0 ;  /* 0x2000006fff6d7230 */ /* 0x000fe40000004100 */
[C---:B------:R-:W-:Y:S01]  /*6010*/  FMUL R26, R78.reuse, R30 ;  /* 0x0000001e4e1a7220 */ /* 0x040fe20000400000 */
[C---:B------:R-:W-:Y:S01]  /*6020*/  FMUL R31, R78.reuse, R31 ;  /* 0x0000001f4e1f7220 */ /* 0x040fe20000400000 */
[--C-:B------:R-:W-:Y:S01]  /*6030*/  HADD2.F32 R111, -RZ, R113.reuse.H0_H0 ;  /* 0x20000071ff6f7230 */ /* 0x100fe20000004100 */
[----:B------:R-:W-:Y:S01]  /*6040*/  F2FP.SATFINITE.E4M3.F32.PACK_AB_MERGE_C R197, R21, R20, R197 ;  /* 0x0000001415c5723e */ /* 0x000fe200048070c5 */
[C---:B------:R-:W-:Y:S01]  /*6050*/  FFMA R26, R81.reuse, R107, R26 ;  /* 0x0000006b511a7223 */ /* 0x040fe2000000001a */
[C---:B------:R-:W-:Y:S01]  /*6060*/  FFMA R31, R81.reuse, R110, R31 ;  /* 0x0000006e511f7223 */ /* 0x040fe2000000001f */
[C---:B------:R-:W-:Y:S01]  /*6070*/  FFMA R28, R81.reuse, R109, R28 ;  /* 0x0000006d511c7223 */ /* 0x040fe2000000001c */
[----:B------:R-:W-:Y:S01]  /*6080*/  F2FP.F16.E4M3.UNPACK_B R139, R162 ;  /* 0x000000a2ff8b723e */ /* 0x000fe200020006ff */
[----:B------:R-:W-:Y:S02]  /*6090*/  HADD2.F32 R114, -RZ, R113.H1_H1 ;  /* 0x30000071ff727230 */ /* 0x000fe40000004100 */
[----:B------:R-:W-:Y:S01]  /*60a0*/  FFMA R29, R81, R112, R29 ;  /* 0x00000070511d7223 */ /* 0x000fe2000000001d */
[----:B------:R-:W-:Y:S01]  /*60b0*/  F2FP.SATFINITE.E4M3.F32.PACK_AB_MERGE_C R198, R31, R26, RZ ;  /* 0x0000001a1fc6723e */ /* 0x000fe200048070ff */
[----:B------:R-:W-:Y:S02]  /*60c0*/  HADD2.F32 R113, -RZ, R115.H0_H0 ;  /* 0x20000073ff717230 */ /* 0x000fe40000004100 */
[C---:B------:R-:W-:Y:S01]  /*60d0*/  FMUL R30, R78.reuse, R34 ;  /* 0x000000224e1e7220 */ /* 0x040fe20000400000 */
[----:B------:R-:W-:Y:S01]  /*60e0*/  HADD2.F32 R140, -RZ, R139.H1_H1 ;  /* 0x3000008bff8c7230 */ /* 0x000fe20000004100 */
[----:B------:R-:W-:Y:S01]  /*60f0*/  F2FP.SATFINITE.E4M3.F32.PACK_AB_MERGE_C R198, R25, R24, R198 ;  /* 0x0000001819c6723e */ /* 0x000fe200048070c6 */
[C---:B------:R-:W-:Y:S01]  /*6100*/  FMUL R35, R78.reuse, R35 ;  /* 0x000000234e237220 */ /* 0x040fe20000400000 */
[--C-:B------:R-:W-:Y:S02]  /*6110*/  HADD2.F32 R115, -RZ, R117.reuse.H0_H0 ;  /* 0x20000075ff737230 */ /* 0x100fe40000004100 */
[C---:B------:R-:W-:Y:S01]  /*6120*/  FFMA R30, R81.reuse, R111, R30 ;  /* 0x0000006f511e7223 */ /* 0x040fe2000000001e */
[----:B------:R-:W-:Y:S02]  /*6130*/  HADD2.F32 R118, -RZ, R117.H1_H1 ;  /* 0x30000075ff767230 */ /* 0x000fe40000004100 */
[C---:B------:R-:W-:Y:S01]  /*6140*/  FFMA R35, R81.reuse, R114, R35 ;  /* 0x0000007251237223 */ /* 0x040fe20000000023 */
[C---:B------:R-:W-:Y:S01]  /*6150*/  FFMA R32, R81.reuse, R113, R32 ;  /* 0x0000007151207223 */ /* 0x040fe20000000020 */
[----:B------:R-:W-:Y:S01]  /*6160*/  F2FP.F16.E4M3.UNPACK_B R141, R162.H1 ;  /* 0x000000a2ff8d723e */ /* 0x000fe200030006ff */
[----:B------:R-:W-:Y:S01]  /*6170*/  FFMA R33, R81, R116, R33 ;  /* 0x0000007451217223 */ /* 0x000fe20000000021 */
[----:B------:R-:W-:Y:S01]  /*6180*/  HADD2.F32 R117, -RZ, R119.H0_H0 ;  /* 0x20000077ff757230 */ /* 0x000fe20000004100 */
        /* <DEDUP_REMOVED lines=9> */
[----:B------:R1:W-:Y:S01]  /*6220*/  STS.128 [R204+0x4010], R196 ;  /* 0x004010c4cc007388 */ /* 0x0003e20000000c00 */
[----:B------:R-:W-:Y:S01]  /*6230*/  FFMA R37, R81, R120, R37 ;  /* 0x0000007851257223 */ /* 0x000fe20000000025 */
[----:B------:R-:W-:Y:S01]  /*6240*/  F2FP.SATFINITE.E4M3.F32.PACK_AB_MERGE_C R200, R39, R34, RZ ;  /* 0x0000002227c8723e */ /* 0x000fe200048070ff */
[----:B------:R-:W-:Y:S02]  /*6250*/  HADD2.F32 R122, -RZ, R121.H1_H1 ;  /* 0x30000079ff7a7230 */ /* 0x000fe40000004100 */
[C---:B------:R-:W-:Y:S01]  /*6260*/  FMUL R38, R78.reuse, R42 ;  /* 0x0000002a4e267220 */ /* 0x040fe20000400000 */
[----:B------:R-:W-:Y:S01]  /*6270*/  HADD2.F32 R121, -RZ, R123.H0_H0 ;  /* 0x2000007bff797230 */ /* 0x000fe20000004100 */
[----:B------:R-:W-:Y:S01]  /*6280*/  F2FP.SATFINITE.E4M3.F32.PACK_AB_MERGE_C R200, R33, R32, R200 ;  /* 0x0000002021c8723e */ /* 0x000fe200048070c8 */
[----:B------:R-:W-:Y:S02]  /*6290*/  HADD2.F32 R144, -RZ, R143.H1_H1 ;  /* 0x3000008fff907230 */ /* 0x000fe40000004100 */
[C---:B------:R-:W-:Y:S01]  /*62a0*/  FFMA R38, R81.reuse, R119, R38 ;  /* 0x0000007751267223 */ /* 0x040fe20000000026 */
[C---:B------:R-:W-:Y:S01]  /*62b0*/  FMUL R43, R78.reuse, R43 ;  /* 0x0000002b4e2b7220 */ /* 0x040fe20000400000 */
[--C-:B------:R-:W-:Y:S02]  /*62c0*/  HADD2.F32 R123, -RZ, R125.reuse.H0_H0 ;  /* 0x2000007dff7b7230 */ /* 0x100fe40000004100 */
[C---:B------:R-:W-:Y:S01]  /*62d0*/  FMUL R42, R78.reuse, R46 ;  /* 0x0000002e4e2a7220 */ /* 0x040fe20000400000 */
[----:B------:R-:W-:Y:S02]  /*62e0*/  HADD2.F32 R126, -RZ, R125.H1_H1 ;  /* 0x3000007dff7e7230 */ /* 0x000fe40000004100 */
[C---:B------:R-:W-:Y:S01]  /*62f0*/  FFMA R43, R81.reuse, R122, R43 ;  /* 0x0000007a512b7223 */ /* 0x040fe2000000002b */
[----:B------:R-:W-:Y:S01]  /*6300*/  F2FP.F16.E4M3.UNPACK_B R145, R163.H1 ;  /* 0x000000a3ff91723e */ /* 0x000fe200030006ff */
[C---:B------:R-:W-:Y:S01]  /*6310*/  FFMA R40, R81.reuse, R121, R40 ;  /* 0x0000007951287223 */ /* 0x040fe20000000028 */
[----:B------:R-:W-:Y:S01]  /*6320*/  FFMA R41, R81, R124, R41 ;  /* 0x0000007c51297223 */ /* 0x000fe20000000029 */
[----:B------:R-:W-:Y:S01]  /*6330*/  ISETP.NE.AND P0, PT, R193, RZ, PT ;  /* 0x000000ffc100720c */ /* 0x000fe20003f05270 */
[----:B------:R-:W-:Y:S01]  /*6340*/  HADD2.F32 R125, -RZ, R127.H0_H0 ;  /* 0x2000007fff7d7230 */ /* 0x000fe20000004100 */
[----:B------:R-:W-:Y:S01]  /*6350*/  F2FP.SATFINITE.E4M3.F32.PACK_AB_MERGE_C R201, R43, R38, RZ ;  /* 0x000000262bc9723e */ /* 0x000fe200048070ff */
[----:B------:R-:W-:Y:S01]  /*6360*/  FFMA R42, R81, R123, R42 ;  /* 0x0000007b512a7223 */ /* 0x000fe2000000002a */
[C---:B------:R-:W-:Y:S01]  /*6370*/  FMUL R47, R78.reuse, R47 ;  /* 0x0000002f4e2f7220 */ /* 0x040fe20000400000 */
[--C-:B------:R-:W-:Y:S01]  /*6380*/  HADD2.F32 R127, -RZ, R129.reuse.H0_H0 ;  /* 0x20000081ff7f7230 */ /* 0x100fe20000004100 */
[----:B------:R-:W-:Y:S01]  /*6390*/  F2FP.SATFINITE.E4M3.F32.PACK_AB_MERGE_C R201, R37, R36, R201 ;  /* 0x0000002425c9723e */ /* 0x000fe200048070c9 */
[----:B------:R-:W-:Y:S02]  /*63a0*/  HADD2.F32 R130, -RZ, R129.H1_H1 ;  /* 0x30000081ff827230 */ /* 0x000fe40000004100 */
[C---:B------:R-:W-:Y:S01]  /*63b0*/  FFMA R47, R81.reuse, R126, R47 ;  /* 0x0000007e512f7223 */ /* 0x040fe2000000002f */
[C---:B------:R-:W-:Y:S01]  /*63c0*/  FFMA R44, R81.reuse, R125, R44 ;  /* 0x0000007d512c7223 */ /* 0x040fe2000000002c */
[C---:B------:R-:W-:Y:S01]  /*63d0*/  FFMA R45, R81.reuse, R128, R45 ;  /* 0x00000080512d7223 */ /* 0x040fe2000000002d */
[----:B------:R-:W-:Y:S02]  /*63e0*/  HADD2.F32 R129, -RZ, R131.H0_H0 ;  /* 0x20000083ff817230 */ /* 0x000fe40000004100 */
[C---:B------:R-:W-:Y:S01]  /*63f0*/  FMUL R46, R78.reuse, R50 ;  /* 0x000000324e2e7220 */ /* 0x040fe20000400000 */
[C---:B------:R-:W-:Y:S01]  /*6400*/  FMUL R51, R78.reuse, R51 ;  /* 0x000000334e337220 */ /* 0x040fe20000400000 */
[--C-:B------:R-:W-:Y:S02]  /*6410*/  HADD2.F32 R131, -RZ, R133.reuse.H0_H0 ;  /* 0x20000085ff837230 */ /* 0x100fe40000004100 */
[C---:B------:R-:W-:Y:S01]  /*6420*/  FMUL R50, R78.reuse, R54 ;  /* 0x000000364e327220 */ /* 0x040fe20000400000 */
[C---:B------:R-:W-:Y:S01]  /*6430*/  FFMA R46, R81.reuse, R127, R46 ;  /* 0x0000007f512e7223 */ /* 0x040fe2000000002e */
[----:B------:R-:W-:Y:S02]  /*6440*/  HADD2.F32 R134, -RZ, R133.H1_H1 ;  /* 0x30000085ff867230 */ /* 0x000fe40000004100 */
[C---:B------:R-:W-:Y:S01]  /*6450*/  FFMA R51, R81.reuse, R130, R51 ;  /* 0x0000008251337223 */ /* 0x040fe20000000033 */
[----:B------:R-:W-:Y:S02]  /*6460*/  HADD2.F32 R133, -RZ, R135.H0_H0 ;  /* 0x20000087ff857230 */ /* 0x000fe40000004100 */
[C---:B------:R-:W-:Y:S01]  /*6470*/  FMUL R55, R78.reuse, R55 ;  /* 0x000000374e377220 */ /* 0x040fe20000400000 */
[C---:B------:R-:W-:Y:S01]  /*6480*/  FFMA R48, R81.reuse, R129, R48 ;  /* 0x0000008151307223 */ /* 0x040fe20000000030 */
[C---:B------:R-:W-:Y:S01]  /*6490*/  FFMA R49, R81.reuse, R132, R49 ;  /* 0x0000008451317223 */ /* 0x040fe20000000031 */
[--C-:B------:R-:W-:Y:S02]  /*64a0*/  HADD2.F32 R135, -RZ, R137.reuse.H0_H0 ;  /* 0x20000089ff877230 */ /* 0x100fe40000004100 */
[C---:B------:R-:W-:Y:S01]  /*64b0*/  FFMA R50, R81.reuse, R131, R50 ;  /* 0x0000008351327223 */ /* 0x040fe20000000032 */
[----:B------:R-:W-:Y:S02]  /*64c0*/  HADD2.F32 R138, -RZ, R137.H1_H1 ;  /* 0x30000089ff8a7230 */ /* 0x000fe40000004100 */
[C---:B------:R-:W-:Y:S01]  /*64d0*/  FMUL R54, R78.reuse, R58 ;  /* 0x0000003a4e367220 */ /* 0x040fe20000400000 */
[----:B------:R-:W-:Y:S02]  /*64e0*/  HADD2.F32 R137, -RZ, R139.H0_H0 ;  /* 0x2000008bff897230 */ /* 0x000fe40000004100 */
[C---:B------:R-:W-:Y:S01]  /*64f0*/  FFMA R55, R81.reuse, R134, R55 ;  /* 0x0000008651377223 */ /* 0x040fe20000000037 */
        /* <DEDUP_REMOVED lines=16> */
[----:B------:R-:W-:Y:S01]  /*6600*/  FFMA R63, R81, R142, R63 ;  /* 0x0000008e513f7223 */ /* 0x000fe2000000003f */
[----:B------:R-:W-:Y:S01]  /*6610*/  FMUL R67, R78, R67 ;  /* 0x000000434e437220 */ /* 0x000fe20000400000 */
[----:B------:R-:W-:Y:S01]  /*6620*/  F2FP.SATFINITE.E4M3.F32.PACK_AB_MERGE_C R202, R47, R42, RZ ;  /* 0x0000002a2fca723e */ /* 0x000fe200048070ff */
[----:B------:R-:W-:Y:S01]  /*6630*/  FFMA R60, R81, R141, R60 ;  /* 0x0000008d513c7223 */ /* 0x000fe2000000003c */
[----:B------:R-:W-:Y:S01]  /*6640*/  F2FP.SATFINITE.E4M3.F32.PACK_AB_MERGE_C R203, R51, R46, RZ ;  /* 0x0000002e33cb723e */ /* 0x000fe200048070ff */
[C---:B------:R-:W-:Y:S01]  /*6650*/  FFMA R61, R81.reuse, R144, R61 ;  /* 0x00000090513d7223 */ /* 0x040fe2000000003d */
[C---:B------:R-:W-:Y:S01]  /*6660*/  FFMA R62, R81.reuse, R143, R62 ;  /* 0x0000008f513e7223 */ /* 0x040fe2000000003e */
[----:B------:R-:W-:Y:S01]  /*6670*/  FFMA R67, R81, R146, R67 ;  /* 0x0000009251437223 */ /* 0x000fe20000000043 */
[----:B------:R-:W-:Y:S02]  /*6680*/  F2FP.SATFINITE.E4M3.F32.PACK_AB_MERGE_C R202, R41, R40, R202 ;  /* 0x0000002829ca723e */ /* 0x000fe400048070ca */
[----:B------:R-:W-:Y:S02]  /*6690*/  F2FP.SATFINITE.E4M3.F32.PACK_AB_MERGE_C R203, R45, R44, R203 ;  /* 0x0000002c2dcb723e */ /* 0x000fe400048070cb */
[----:B------:R-:W-:Y:S02]  /*66a0*/  F2FP.SATFINITE.E4M3.F32.PACK_AB_MERGE_C R212, R55, R50, RZ ;  /* 0x0000003237d4723e */ /* 0x000fe400048070ff */
[----:B------:R-:W-:Y:S01]  /*66b0*/  F2FP.SATFINITE.E4M3.F32.PACK_AB_MERGE_C R213, R59, R54, RZ ;  /* 0x000000363bd5723e */ /* 0x000fe200048070ff */
[----:B------:R1:W-:Y:S01]  /*66c0*/  STS.128 [R206+0x4020], R200 ;  /* 0x004020c8ce007388 */ /* 0x0003e20000000c00 */
[----:B------:R-:W-:Y:S02]  /*66d0*/  F2FP.SATFINITE.E4M3.F32.PACK_AB_MERGE_C R214, R63, R58, RZ ;  /* 0x0000003a3fd6723e */ /* 0x000fe400048070ff */
[----:B------:R-:W-:Y:S02]  /*66e0*/  F2FP.SATFINITE.E4M3.F32.PACK_AB_MERGE_C R215, R67, R62, RZ ;  /* 0x0000003e43d7723e */ /* 0x000fe400048070ff */
[----:B------:R-:W-:Y:S02]  /*66f0*/  F2FP.SATFINITE.E4M3.F32.PACK_AB_MERGE_C R212, R49, R48, R212 ;  /* 0x0000003031d4723e */ /* 0x000fe400048070d4 */
[----:B------:R-:W-:Y:S02]  /*6700*/  F2FP.SATFINITE.E4M3.F32.PACK_AB_MERGE_C R213, R53, R52, R213 ;  /* 0x0000003435d5723e */ /* 0x000fe400048070d5 */
[----:B------:R-:W-:Y:S02]  /*6710*/  F2FP.SATFINITE.E4M3.F32.PACK_AB_MERGE_C R214, R57, R56, R214 ;  /* 0x0000003839d6723e */ /* 0x000fe400048070d6 */
[----:B------:R-:W-:Y:S02]  /*6720*/  F2FP.SATFINITE.E4M3.F32.PACK_AB_MERGE_C R215, R61, R60, R215 ;  /* 0x0000003c3dd7723e */ /* 0x000fe400048070d7 */
[----:B------:R-:W-:Y:S02]  /*6730*/  LEA R210, R181, UR49, 0x3 ;  /* 0x00000031b5d27c11 */ /* 0x000fe4000f8e18ff */
[----:B------:R-:W-:Y:S01]  /*6740*/  @P6 SHF.L.U32 R221, R180, 0x1f, RZ ;  /* 0x0000001fb4dd6819 */ /* 0x000fe200000006ff */
[----:B------:R1:W-:Y:S01]  /*6750*/  STS.128 [R205+0x4010], R212 ;  /* 0x004010d4cd007388 */ /* 0x0003e20000000c00 */
[----:B------:R-:W-:Y:S01]  /*6760*/  @!PT LDS RZ, [RZ] ;  /* 0x00000000fffff984 */ /* 0x000fe20000000800 */
[----:B------:R-:W-:Y:S01]  /*6770*/  @!PT LDS RZ, [RZ] ;  /* 0x00000000fffff984 */ /* 0x000fe20000000800 */
[----:B------:R-:W-:Y:S01]  /*6780*/  @!PT LDS RZ, [RZ] ;  /* 0x00000000fffff984 */ /* 0x000fe20000000800 */
[----:B------:R-:W-:Y:S01]  /*6790*/  @!PT LDS RZ, [RZ] ;  /* 0x00000000fffff984 */ /* 0x000fe20000000800 */
[----:B------:R2:W-:Y:S07]  /*67a0*/  MEMBAR.ALL.CTA ;  /* 0x0000000000007992 */ /* 0x0005ee0000008000 */
[----:B--2---:R-:W2:Y:S02]  /*67b0*/  FENCE.VIEW.ASYNC.S ;  /* 0x00000000000073c6 */ /* 0x004ea40000000000 */
[----:B--2---:R-:W-:Y:S06]  /*67c0*/  BAR.SYNC.DEFER_BLOCKING 0x1, 0x80 ;  /* 0x0042000000007b1d */ /* 0x004fec0000010000 */
[----:B------:R-:W-:Y:S05]  /*67d0*/  @P0 BRA `(.L_x_94) ;  /* 0x0000000000280947 */ /* 0x000fea0003800000 */
[----:B------:R-:W-:Y:S02]  /*67e0*/  UIADD3 UR4, UPT, UPT, UR49, 0x4200, URZ ;  /* 0x0000420031047890 */ /* 0x000fe4000fffe0ff */
[----:B------:R-:W-:Y:S01]  /*67f0*/  UIADD3 UR6, UP0, UPT, UR52, 0x680, URZ ;  /* 0x0000068034067890 */ /* 0x000fe2000ff1e0ff */
[----:B------:R-:W-:Y:S03]  /*6800*/  UMOV UR43, UR36 ;  /* 0x00000024002b7c82 */ /* 0x000fe60008000000 */
[----:B------:R-:W-:Y:S01]  /*6810*/  MOV R192, UR4 ;  /* 0x0000000400c07c02 */ /* 0x000fe20008000f00 */
[----:B------:R-:W-:Y:S03]  /*6820*/  UIADD3.X UR7, UPT, UPT, URZ, UR53, URZ, UP0, !UPT ;  /* 0x00000035ff077290 */ /* 0x000fe600087fe4ff */
[----:B------:R-:W-:Y:S11]  /*6830*/  R2UR UR40, R192 ;  /* 0x00000000c02872ca */ /* 0x000ff600000e0000 */
[----:B------:R-:W-:Y:S02]  /*6840*/  @!UPT UIADD3 URZ, UPT, UPT, URZ, URZ, URZ ;  /* 0x000000fffffff290 */ /* 0x000fe4000fffe0ff */
[----:B------:R2:W-:Y:S01]  /*6850*/  UTMASTG.3D [UR40], [UR6] ;  /* 0x00000028060073b5 */ /* 0x0005e20008010000 */
[----:B------:R0:W-:Y:S01]  /*6860*/  UTMACMDFLUSH ;  /* 0x00000000000079b7 */ /* 0x0001e20000000000 */
[----:B--2---:R-:W-:Y:S04]  /*6870*/  DEPBAR.LE SB0, 0x1 ;  /* 0x000080400000791a */ /* 0x004fe80000000000 */
.L_x_94:
[----:B------:R-:W-:Y:S05]  /*6880*/  BSYNC.RECONVERGENT B0 ;  /* 0x0000000000007941 */ /* 0x000fea0003800200 */
.L_x_93:
[----:B------:R-:W-:Y:S06]  /*6890*/  BAR.SYNC.DEFER_BLOCKING 0x1, 0x80 ;  /* 0x0042000000007b1d */ /* 0x000fec0000010000 */
[----:B------:R-:W2:Y:S01]  /*68a0*/  @P6 SYNCS.PHASECHK.TRANS64.TRYWAIT P0, [R210+URZ+0x20], R221 ;  /* 0x000020ddd20065a7 */ /* 0x000ea200080011ff */
[----:B------:R-:W-:Y:S01]  /*68b0*/  BSSY B1, `(.L_x_95) ;  /* 0x0000023000017945 */ /* 0x000fe20003800000 */
[----:B--2---:R-:W-:Y:S03]  /*68c0*/  @P6 SEL R208, RZ, 0x1, !P0 ;  /* 0x00000001ffd06807 */ /* 0x004fe60004000000 */
[----:B------:R-:W-:Y:S05]  /*68d0*/  @!P6 BRA `(.L_x_96) ;  /* 0x000000000080e947 */ /* 0x000fea0003800000 */
[----:B------:R-:W-:Y:S01]  /*68e0*/  ISETP.NE.AND P1, PT, R209, RZ, PT ;  /* 0x000000ffd100720c */ /* 0x000fe20003f25270 */
[----:B------:R-:W-:Y:S01]  /*68f0*/  BSSY B0, `(.L_x_97) ;  /* 0x000000a000007945 */ /* 0x000fe20003800000 */
[----:B------:R-:W-:Y:S11]  /*6900*/  ISETP.NE.AND P0, PT, R208, RZ, PT ;  /* 0x000000ffd000720c */ /* 0x000ff60003f05270 */
[----:B------:R-:W-:Y:S04]  /*6910*/  @P1 IMAD R0, R181, 0x2000, R190 ;  /* 0x00002000b5001824 */ /* 0x000fe800078e02be */
[C---:B------:R-:W-:Y:S01]  /*6920*/  @P1 IMAD.IADD R2, R0.reuse, 0x1, R211 ;  /* 0x0000000100021824 */ /* 0x040fe200078e02d3 */
[----:B------:R-:W-:Y:S03]  /*6930*/  @P1 IADD3 R219, PT, PT, R0, R219, RZ ;  /* 0x000000db00db1210 */ /* 0x000fe60007ffe0ff */
[----:B------:R-:W-:Y:S01]  /*6940*/  @P1 IMAD.IADD R217, R217, 0x1, R2 ;  /* 0x00000001d9d91824 */ /* 0x000fe200078e0202 */
[----:B------:R-:W-:Y:S06]  /*6950*/  @P0 BRA `(.L_x_98) ;  /* 0x00000000000c0947 */ /* 0x000fec0003800000 */
[----:B------:R-:W-:Y:S04]  /*6960*/  SHF.L.U32 R3, R180, 0x1f, RZ ;  /* 0x0000001fb4037819 */ /* 0x000fe800000006ff */
[----:B------:R-:W2:Y:S02]  /*6970*/  SYNCS.PHASECHK.TRANS64.TRYWAIT P0, [R210+URZ+0x20], R3 ;  /* 0x00002003d20075a7 */ /* 0x000ea400080011ff */
[----:B--2---:R-:W-:Y:S05]  /*6980*/  @!P0 BRA `(.L_x_99) ;  /* 0x0000001c00888947 */ /* 0x004fea0003800000 */
.L_x_98:
[----:B------:R-:W-:Y:S05]  /*6990*/  BSYNC B0 ;  /* 0x0000000000007941 */ /* 0x000fea0003800000 */
.L_x_97:
[----:B------:R-:W-:Y:S01]  /*69a0*/  ISETP.NE.AND P0, PT, R209, RZ, PT ;  /* 0x000000ffd100720c */ /* 0x000fe20003f05270 */
[----:B--2---:R-:W-:Y:S02]  /*69b0*/  VIADD R210, R210, 0x30 ;  /* 0x00000030d2d27836 */ /* 0x004fe40000000000 */
[----:B------:R-:W-:Y:S02]  /*69c0*/  IMAD.U32 R3, RZ, RZ, UR37 ;  /* 0x00000025ff037e24 */ /* 0x000fe4000f8e00ff */
[----:B------:R-:W-:Y:S03]  /*69d0*/  VIADD R181, R181, 0x1 ;  /* 0x00000001b5b57836 */ /* 0x000fe60000000000 */
[----:B------:R-:W-:Y:S05]  /*69e0*/  PRMT R3, R3, 0x654, R210 ;  /* 0x0000065403037816 */ /* 0x000fea00000000d2 */
[----:B------:R2:W3:Y:S04]  /*69f0*/  @P0 LDS.128 R148, [R0] ;  /* 0x0000000000940984 */ /* 0x0004e80000000c00 */
[----:B------:R2:W4:Y:S04]  /*6a00*/  @P0 LDS.128 R152, [R2+0x10] ;  /* 0x0000100002980984 */ /* 0x0005280000000c00 */
        /* <DEDUP_REMOVED lines=9> */
[----:B------:R-:W-:Y:S01]  /*6aa0*/  SEL R181, R181, RZ, P0 ;  /* 0x000000ffb5b57207 */ /* 0x000fe20000000000 */
[----:B-----5:R5:W-:Y:S02]  /*6ab0*/  SYNCS.ARRIVE.TRANS64.RED.A1T0 RZ, [R3+URZ], RZ ;  /* 0x000000ff03ff79a7 */ /* 0x020be400081004ff */
[----:B-----5:R-:W-:Y:S04]  /*6ac0*/  SEL R3, RZ, 0x1, P0 ;  /* 0x00000001ff037807 */ /* 0x020fe80000000000 */
[----:B--234-:R-:W-:Y:S02]  /*6ad0*/  LOP3.LUT R180, R180, R3, RZ, 0x3c, !PT ;  /* 0x00000003b4b47212 */ /* 0x01cfe400078e3cff */
.L_x_96:
[----:B------:R-:W-:Y:S05]  /*6ae0*/  BSYNC B1 ;  /* 0x0000000000017941 */ /* 0x000fea0003800000 */
.L_x_95:
[----:B------:R-:W-:Y:S05]  /*6af0*/  VIADD R0, R80, 0x40 ;  /* 0x0000004050007836 */ /* 0x000fea0000000000 */
[----:B------:R-:W-:Y:S04]  /*6b00*/  SHF.R.U32.HI R0, RZ, 0x15, R0 ;  /* 0x00000015ff007819 */ /* 0x000fe80000011600 */
[----:B------:R-:W-:Y:S11]  /*6b10*/  LOP3.LUT P0, RZ, R0, 0x3, R173, 0x48, !PT ;  /* 0x0000000300ff7812 */ /* 0x000ff600078048ad */
[----:B------:R-:W-:Y:S02]  /*6b20*/  @!UPT UIADD3 URZ, UPT, UPT, URZ, URZ, URZ ;  /* 0x000000fffffff290 */ /* 0x000fe4000fffe0ff */
[----:B------:R-:W-:Y:S05]  /*6b30*/  @!P0 BRA `(.L_x_100) ;  /* 0x0000000000408947 */ /* 0x000fea0003800000 */
[----:B------:R-:W2:Y:S01]  /*6b40*/  LDCU.64 UR8, c[0x4][0x70] ;  /* 0x01000e00ff0877ac */ /* 0x000ea20008000a00 */
[----:B------:R-:W-:Y:S01]  /*6b50*/  MOV R3, 0x0 ;  /* 0x0000000000037802 */ /* 0x000fe20000000f00 */
[----:B------:R-:W-:Y:S02]  /*6b60*/  HFMA2 R12, -RZ, RZ, 0, 5.9604644775390625e-08 ;  /* 0x00000001ff0c7431 */ /* 0x000fe400000001ff */
[----:B------:R-:W-:Y:S02]  /*6b70*/  IMAD.MOV.U32 R8, RZ, RZ, 0x192 ;  /* 0x00000192ff087424 */ /* 0x000fe400078e00ff */
[----:B------:R-:W-:Y:S01]  /*6b80*/  IMAD.MOV.U32 R13, RZ, RZ, RZ ;  /* 0x000000ffff0d7224 */ /* 0x000fe200078e00ff */
[----:B------:R-:W3:Y:S01]  /*6b90*/  LDCU.64 UR6, c[0x4][0x78] ;  /* 0x01000f00ff0677ac */ /* 0x000ee20008000a00 */
[----:B------:R-:W4:Y:S01]  /*6ba0*/  LDC.64 R2, c[0x4][R3] ;  /* 0x0100000003027b82 */ /* 0x000f220000000a00 */
[----:B------:R-:W5:Y:S01]  /*6bb0*/  LDCU.64 UR4, c[0x4][0x10] ;  /* 0x01000200ff0477ac */ /* 0x000f620008000a00 */
[----:B--2---:R-:W-:Y:S01]  /*6bc0*/  MOV R5, UR9 ;  /* 0x0000000900057c02 */ /* 0x004fe20008000f00 */
[----:B------:R-:W-:Y:S01]  /*6bd0*/  IMAD.U32 R4, RZ, RZ, UR8 ;  /* 0x00000008ff047e24 */ /* 0x000fe2000f8e00ff */
[----:B---3--:R-:W-:Y:S01]  /*6be0*/  MOV R7, UR7 ;  /* 0x0000000700077c02 */ /* 0x008fe20008000f00 */
[----:B------:R-:W-:Y:S01]  /*6bf0*/  IMAD.U32 R6, RZ, RZ, UR6 ;  /* 0x00000006ff067e24 */ /* 0x000fe2000f8e00ff */
[----:B-----5:R-:W-:Y:S01]  /*6c00*/  MOV R11, UR5 ;  /* 0x00000005000b7c02 */ /* 0x020fe20008000f00 */
[----:B------:R-:W-:Y:S02]  /*6c10*/  IMAD.U32 R10, RZ, RZ, UR4 ;  /* 0x00000004ff0a7e24 */ /* 0x000fe4000f8e00ff */
[----:B------:R-:W-:Y:S07]  /*6c20*/  LEPC R20, `(.L_x_100) ;  /* 0x000000001014794e */ /* 0x000fee0000000000 */
[----:B-1--4-:R-:W-:Y:S05]  /*6c30*/  CALL.ABS.NOINC R2 ;  /* 0x0000000002007343 */ /* 0x012fea0003c00000 */
.L_x_100:
[----:B------:R-:W-:Y:S01]  /*6c40*/  ISETP.NE.AND P0, PT, R193, RZ, PT ;  /* 0x000000ffc100720c */ /* 0x000fe20003f05270 */
[----:B------:R-:W-:Y:S05]  /*6c50*/  WARPSYNC.ALL ;  /* 0x0000000000007948 */ /* 0x000fea0003800000 */
[----:B------:R-:W-:Y:S01]  /*6c60*/  R2UR UR4, R80 ;  /* 0x00000000500472ca */ /* 0x000fe200000e0000 */
[----:B------:R-:W-:Y:S01]  /*6c70*/  BSSY.RECONVERGENT B0, `(.L_x_101) ;  /* 0x000011d000007945 */ /* 0x000fe20003800200 */
[----:B------:R-:W-:Y:S02]  /*6c80*/  F2FP.F16.E4M3.UNPACK_B R11, R149 ;  /* 0x00000095ff0b723e */ /* 0x000fe400020006ff */
[----:B------:R-:W-:Y:S02]  /*6c90*/  F2FP.F16.E4M3.UNPACK_B R10, R150 ;  /* 0x00000096ff0a723e */ /* 0x000fe400020006ff */
[----:B------:R-:W-:Y:S01]  /*6ca0*/  F2FP.F16.E4M3.UNPACK_B R9, R151 ;  /* 0x00000097ff09723e */ /* 0x000fe200020006ff */
[--C-:B------:R-:W-:Y:S01]  /*6cb0*/  HADD2.F32 R83, -RZ, R11.reuse.H0_H0 ;  /* 0x2000000bff537230 */ /* 0x100fe20000004100 */
[----:B------:R-:W-:Y:S01]  /*6cc0*/  F2FP.F16.E4M3.UNPACK_B R8, R152 ;  /* 0x00000098ff08723e */ /* 0x000fe200020006ff */
[----:B------:R-:W-:Y:S01]  /*6cd0*/  HADD2.F32 R84, -RZ, R11.H1_H1 ;  /* 0x3000000bff547230 */ /* 0x000fe20000004100 */
[----:B------:R-:W-:Y:S01]  /*6ce0*/  F2FP.F16.E4M3.UNPACK_B R7, R153 ;  /* 0x00000099ff07723e */ /* 0x000fe200020006ff */
[--C-:B------:R-:W-:Y:S01]  /*6cf0*/  HADD2.F32 R87, -RZ, R10.reuse.H0_H0 ;  /* 0x2000000aff577230 */ /* 0x100fe20000004100 */
[----:B------:R-:W-:Y:S01]  /*6d00*/  F2FP.F16.E4M3.UNPACK_B R6, R154 ;  /* 0x0000009aff06723e */ /* 0x000fe200020006ff */
[----:B------:R-:W-:Y:S01]  /*6d10*/  HADD2.F32 R88, -RZ, R10.H1_H1 ;  /* 0x3000000aff587230 */ /* 0x000fe20000004100 */
[----:B------:R-:W-:Y:S01]  /*6d20*/  F2FP.F16.E4M3.UNPACK_B R5, R155 ;  /* 0x0000009bff05723e */ /* 0x000fe200020006ff */
[--C-:B------:R-:W-:Y:S01]  /*6d30*/  HADD2.F32 R91, -RZ, R9.reuse.H0_H0 ;  /* 0x20000009ff5b7230 */ /* 0x100fe20000004100 */
[----:B-1----:R-:W-:Y:S01]  /*6d40*/  F2FP.F16.E4M3.UNPACK_B R4, R156 ;  /* 0x0000009cff04723e */ /* 0x002fe200020006ff */
[----:B------:R-:W-:Y:S01]  /*6d50*/  HADD2.F32 R92, -RZ, R9.H1_H1 ;  /* 0x30000009ff5c7230 */ /* 0x000fe20000004100 */
[-C--:B------:R-:W-:Y:S01]  /*6d60*/  F2FP.F16.E4M3.UNPACK_B R2, R148.reuse ;  /* 0x00000094ff02723e */ /* 0x080fe200020006ff */
[--C-:B------:R-:W-:Y:S01]  /*6d70*/  HADD2.F32 R95, -RZ, R8.reuse.H0_H0 ;  /* 0x20000008ff5f7230 */ /* 0x100fe20000004100 */
[----:B------:R-:W-:Y:S01]  /*6d80*/  F2FP.F16.E4M3.UNPACK_B R148, R148.H1 ;  /* 0x00000094ff94723e */ /* 0x000fe200030006ff */
[----:B------:R-:W-:Y:S01]  /*6d90*/  HADD2.F32 R97, -RZ, R8.H1_H1 ;  /* 0x30000008ff617230 */ /* 0x000fe20000004100 */
[----:B------:R-:W-:Y:S01]  /*6da0*/  F2FP.F16.E4M3.UNPACK_B R149, R149.H1 ;  /* 0x00000095ff95723e */ /* 0x000fe200030006ff */
[--C-:B------:R-:W-:Y:S01]  /*6db0*/  HADD2.F32 R98, -RZ, R7.reuse.H0_H0 ;  /* 0x20000007ff627230 */ /* 0x100fe20000004100 */
[----:B------:R-:W-:Y:S01]  /*6dc0*/  F2FP.F16.E4M3.UNPACK_B R150, R150.H1 ;  /* 0x00000096ff96723e */ /* 0x000fe200030006ff */
[----:B------:R-:W-:Y:S01]  /*6dd0*/  HADD2.F32 R101, -RZ, R7.H1_H1 ;  /* 0x30000007ff657230 */ /* 0x000fe20000004100 */
[----:B------:R-:W-:Y:S01]  /*6de0*/  F2FP.F16.E4M3.UNPACK_B R151, R151.H1 ;  /* 0x00000097ff97723e */ /* 0x000fe200030006ff */
[--C-:B------:R-:W-:Y:S01]  /*6df0*/  HADD2.F32 R102, -RZ, R6.reuse.H0_H0 ;  /* 0x20000006ff667230 */ /* 0x100fe20000004100 */
[----:B------:R-:W-:Y:S01]  /*6e00*/  F2FP.F16.E4M3.UNPACK_B R138, R163 ;  /* 0x000000a3ff8a723e */ /* 0x000fe200020006ff */
[----:B------:R-:W-:Y:S01]  /*6e10*/  HADD2.F32 R105, -RZ, R6.H1_H1 ;  /* 0x30000006ff697230 */ /* 0x000fe20000004100 */
[----:B------:R-:W-:Y:S01]  /*6e20*/  R2UR UR5, R207 ;  /* 0x00000000cf0572ca */ /* 0x000fe200000e0000 */
        /* <DEDUP_REMOVED lines=8> */
[----:B------:R-:W1:Y:S01]  /*6eb0*/  LDTM.x64 R4, tmem[UR4+0x40] ;  /* 0x00004004000479ee */ /* 0x000e620008340000 */
[--C-:B------:R-:W-:Y:S01]  /*6ec0*/  HADD2.F32 R0, -RZ, R2.reuse.H0_H0 ;  /* 0x20000002ff007230 */ /* 0x100fe20000004100 */
[----:B------:R-:W-:Y:S01]  /*6ed0*/  NOP ;  /* 0x0000000000007918 */ /* 0x000fe20000000000 */
[----:B------:R-:W-:Y:S01]  /*6ee0*/  HADD2.F32 R2, -RZ, R2.H1_H1 ;  /* 0x30000002ff027230 */ /* 0x000fe20000004100 */
[----:B------:R-:W-:Y:S01]  /*6ef0*/  UIADD3 UR5, UPT, UPT, UR5, 0x90, URZ ;  /* 0x0000009005057890 */ /* 0x000fe2000fffe0ff */
[--C-:B------:R-:W-:Y:S01]  /*6f00*/  HADD2.F32 R86, -RZ, R149.reuse.H1_H1 ;  /* 0x30000095ff567230 */ /* 0x100fe20000004100 */
[----:B------:R-:W-:Y:S01]  /*6f10*/  F2FP.F16.E4M3.UNPACK_B R132, R161 ;  /* 0x000000a1ff84723e */ /* 0x000fe200020006ff */
[--C-:B------:R-:W-:Y:S01]  /*6f20*/  HADD2.F32 R114, -RZ, R116.reuse.H0_H0 ;  /* 0x20000074ff727230 */ /* 0x100fe20000004100 */
[----:B------:R-:W-:Y:S01]  /*6f30*/  UPRMT UR5, UR37, 0x654, UR5 ;  /* 0x0000065425057896 */ /* 0x000fe20008000005 */
[----:B------:R-:W-:Y:S01]  /*6f40*/  HADD2.F32 R117, -RZ, R116.H1_H1 ;  /* 0x30000074ff757230 */ /* 0x000fe20000004100 */
[----:B------:R-:W-:Y:S01]  /*6f50*/  F2FP.F16.E4M3.UNPACK_B R136, R162 ;  /* 0x000000a2ff88723e */ /* 0x000fe200020006ff */
[--C-:B------:R-:W-:Y:S01]  /*6f60*/  HADD2.F32 R118, -RZ, R120.reuse.H0_H0 ;  /* 0x20000078ff767230 */ /* 0x100fe20000004100 */
[----:B------:R-:W-:Y:S01]  /*6f70*/  F2FP.F16.E4M3.UNPACK_B R152, R152.H1 ;  /* 0x00000098ff98723e */ /* 0x000fe200030006ff */
[----:B------:R-:W-:Y:S01]  /*6f80*/  HADD2.F32 R121, -RZ, R120.H1_H1 ;  /* 0x30000078ff797230 */ /* 0x000fe20000004100 */
[----:B------:R-:W-:Y:S01]  /*6f90*/  F2FP.F16.E4M3.UNPACK_B R153, R153.H1 ;  /* 0x00000099ff99723e */ /* 0x000fe200030006ff */
[--C-:B------:R-:W-:Y:S01]  /*6fa0*/  HADD2.F32 R122, -RZ, R124.reuse.H0_H0 ;  /* 0x2000007cff7a7230 */ /* 0x100fe20000004100 */
[----:B------:R-:W-:Y:S01]  /*6fb0*/  F2FP.F16.E4M3.UNPACK_B R154, R154.H1 ;  /* 0x0000009aff9a723e */ /* 0x000fe200030006ff */
[----:B-1----:R-:W-:Y:S01]  /*6fc0*/  SYNCS.ARRIVE.TRANS64.RED.A1T0 RZ, [UR5], RZ ;  /* 0x000000ffffff79a7 */ /* 0x002fe20008100405 */
[----:B------:R-:W-:Y:S01]  /*6fd0*/  HADD2.F32 R125, -RZ, R124.H1_H1 ;  /* 0x3000007cff7d7230 */ /* 0x000fe20000004100 */
[----:B------:R-:W-:Y:S01]  /*6fe0*/  F2FP.F16.E4M3.UNPACK_B R155, R155.H1 ;  /* 0x0000009bff9b723e */ /* 0x000fe200030006ff */
[--C-:B------:R-:W-:Y:S01]  /*6ff0*/  HADD2.F32 R126, -RZ, R128.reuse.H0_H0 ;  /* 0x20000080ff7e7230 */ /* 0x100fe20000004100 */
[----:B------:R-:W-:Y:S01]  /*7000*/  F2FP.F16.E4M3.UNPACK_B R156, R156.H1 ;  /* 0x0000009cff9c723e */ /* 0x000fe200030006ff */
[----:B------:R-:W-:Y:S01]  /*7010*/  HADD2.F32 R129, -RZ, R128.H1_H1 ;  /* 0x30000080ff817230 */ /* 0x000fe20000004100 */
[----:B------:R-:W-:Y:S01]  /*7020*/  F2FP.F16.E4M3.UNPACK_B R157, R157.H1 ;  /* 0x0000009dff9d723e */ /* 0x000fe200030006ff */
[C---:B------:R-:W-:Y:S01]  /*7030*/  FMUL R4, R78.reuse, R4 ;  /* 0x000000044e047220 */ /* 0x040fe20000400000 */
[C---:B------:R-:W-:Y:S01]  /*7040*/  FMUL R5, R78.reuse, R5 ;  /* 0x000000054e057220 */ /* 0x040fe20000400000 */
[----:B------:R-:W-:Y:S02]  /*7050*/  HADD2.F32 R3, -RZ, R148.H0_H0 ;  /* 0x20000094ff037230 */ /* 0x000fe40000004100 */
        /* <DEDUP_REMOVED lines=9> */
[C---:B------:R-:W-:Y:S01]  /*70f0*/  FMUL R2, R78.reuse, R21 ;  /* 0x000000154e027220 */ /* 0x040fe20000400000 */
[C---:B------:R-:W-:Y:S01]  /*7100*/  FMUL R21, R78.reuse, R28 ;  /* 0x0000001c4e157220 */ /* 0x040fe20000400000 */
[----:B------:R-:W-:Y:S02]  /*7110*/  HADD2.F32 R130, -RZ, R132.H0_H0 ;  /* 0x20000084ff827230 */ /* 0x000fe40000004100 */
[C---:B------:R-:W-:Y:S01]  /*7120*/  FMUL R6, R78.reuse, R6 ;  /* 0x000000064e067220 */ /* 0x040fe20000400000 */
[----:B------:R-:W-:Y:S02]  /*7130*/  HADD2.F32 R82, -RZ, R148.H1_H1 ;  /* 0x30000094ff527230 */ /* 0x000fe40000004100 */
[C---:B------:R-:W-:Y:S01]  /*7140*/  FMUL R7, R78.reuse, R7 ;  /* 0x000000074e077220 */ /* 0x040fe20000400000 */
[----:B------:R-:W-:Y:S02]  /*7150*/  HADD2.F32 R85, -RZ, R149.H0_H0 ;  /* 0x20000095ff557230 */ /* 0x000fe40000004100 */
[C---:B------:R-:W-:Y:S01]  /*7160*/  FFMA R6, R81.reuse, R3, R6 ;  /* 0x0000000351067223 */ /* 0x040fe20000000006 */
[----:B------:R-:W-:Y:S02]  /*7170*/  HADD2.F32 R133, -RZ, R132.H1_H1 ;  /* 0x30000084ff857230 */ /* 0x000fe40000004100 */
[C---:B------:R-:W-:Y:S01]  /*7180*/  FFMA R7, R81.reuse, R82, R7 ;  /* 0x0000005251077223 */ /* 0x040fe20000000007 */
[C---:B------:R-:W-:Y:S01]  /*7190*/  FFMA R8, R81.reuse, R83, R8 ;  /* 0x0000005351087223 */ /* 0x040fe20000000008 */
[C---:B------:R-:W-:Y:S01]  /*71a0*/  FFMA R9, R81.reuse, R84, R9 ;  /* 0x0000005451097223 */ /* 0x040fe20000000009 */
[--C-:B------:R-:W-:Y:S02]  /*71b0*/  HADD2.F32 R82, -RZ, R138.reuse.H0_H0 ;  /* 0x2000008aff527230 */ /* 0x100fe40000004100 */
[C---:B------:R-:W-:Y:S01]  /*71c0*/  FMUL R10, R78.reuse, R10 ;  /* 0x0000000a4e0a7220 */ /* 0x040fe20000400000 */
[----:B------:R-:W-:Y:S02]  /*71d0*/  HADD2.F32 R83, -RZ, R138.H1_H1 ;  /* 0x3000008aff537230 */ /* 0x000fe40000004100 */
[C---:B------:R-:W-:Y:S01]  /*71e0*/  FMUL R11, R78.reuse, R11 ;  /* 0x0000000b4e0b7220 */ /* 0x040fe20000400000 */
[----:B------:R-:W-:Y:S02]  /*71f0*/  HADD2.F32 R89, -RZ, R150.H0_H0 ;  /* 0x20000096ff597230 */ /* 0x000fe40000004100 */
[C---:B------:R-:W-:Y:S01]  /*7200*/  FFMA R10, R81.reuse, R85, R10 ;  /* 0x00000055510a7223 */ /* 0x040fe2000000000a */
[--C-:B------:R-:W-:Y:S02]  /*7210*/  HADD2.F32 R134, -RZ, R136.reuse.H0_H0 ;  /* 0x20000088ff867230 */ /* 0x100fe40000004100 */
[C---:B------:R-:W-:Y:S01]  /*7220*/  FFMA R11, R81.reuse, R86, R11 ;  /* 0x00000056510b7223 */ /* 0x040fe2000000000b */
[C---:B------:R-:W-:Y:S01]  /*7230*/  FFMA R12, R81.reuse, R87, R12 ;  /* 0x00000057510c7223 */ /* 0x040fe2000000000c */
[----:B------:R-:W-:Y:S01]  /*7240*/  FFMA R13, R81, R88, R13 ;  /* 0x00000058510d7223 */ /* 0x000fe2000000000d */
[----:B------:R-:W-:Y:S01]  /*7250*/  F2FP.SATFINITE.E4M3.F32.PACK_AB_MERGE_C R86, R7, R6, RZ ;  /* 0x000000060756723e */ /* 0x000fe200048070ff */
[C---:B------:R-:W-:Y:S01]  /*7260*/  FMUL R7, R78.reuse, R24 ;  /* 0x000000184e077220 */ /* 0x040fe20000400000 */
[----:B------:R-:W-:Y:S01]  /*7270*/  F2FP.SATFINITE.E4M3.F32.PACK_AB_MERGE_C R138, R11, R10, RZ ;  /* 0x0000000a0b8a723e */ /* 0x000fe200048070ff */
[C---:B------:R-:W-:Y:S01]  /*7280*/  FMUL R10, R78.reuse, R25 ;  /* 0x000000194e0a7220 */ /* 0x040fe20000400000 */
[C---:B------:R-:W-:Y:S01]  /*7290*/  FMUL R25, R78.reuse, R32 ;  /* 0x000000204e197220 */ /* 0x040fe20000400000 */
[----:B------:R-:W-:Y:S02]  /*72a0*/  HADD2.F32 R137, -RZ, R136.H1_H1 ;  /* 0x30000088ff897230 */ /* 0x000fe40000004100 */
[C---:B------:R-:W-:Y:S01]  /*72b0*/  FMUL R14, R78.reuse, R14 ;  /* 0x0000000e4e0e7220 */ /* 0x040fe20000400000 */
[----:B------:R-:W-:Y:S02]  /*72c0*/  HADD2.F32 R90, -RZ, R150.H1_H1 ;  /* 0x30000096ff5a7230 */ /* 0x000fe40000004100 */
[C---:B------:R-:W-:Y:S01]  /*72d0*/  FMUL R15, R78.reuse, R15 ;  /* 0x0000000f4e0f7220 */ /* 0x040fe20000400000 */
[--C-:B------:R-:W-:Y:S02]  /*72e0*/  HADD2.F32 R93, -RZ, R151.reuse.H0_H0 ;  /* 0x20000097ff5d7230 */ /* 0x100fe40000004100 */
[C---:B------:R-:W-:Y:S01]  /*72f0*/  FFMA R14, R81.reuse, R89, R14 ;  /* 0x00000059510e7223 */ /* 0x040fe2000000000e */
[----:B------:R-:W-:Y:S02]  /*7300*/  HADD2.F32 R94, -RZ, R151.H1_H1 ;  /* 0x30000097ff5e7230 */ /* 0x000fe40000004100 */
[C---:B------:R-:W-:Y:S01]  /*7310*/  FFMA R15, R81.reuse, R90, R15 ;  /* 0x0000005a510f7223 */ /* 0x040fe2000000000f */
[C---:B------:R-:W-:Y:S01]  /*7320*/  FFMA R16, R81.reuse, R91, R16 ;  /* 0x0000005b51107223 */ /* 0x040fe20000000010 */
[----:B------:R-:W-:Y:S01]  /*7330*/  FFMA R17, R81, R92, R17 ;  /* 0x0000005c51117223 */ /* 0x000fe20000000011 */
[C---:B------:R-:W-:Y:S01]  /*7340*/  FMUL R18, R78.reuse, R18 ;  /* 0x000000124e127220 */ /* 0x040fe20000400000 */
[C---:B------:R-:W-:Y:S01]  /*7350*/  FMUL R19, R78.reuse, R19 ;  /* 0x000000134e137220 */ /* 0x040fe20000400000 */
[--C-:B------:R-:W-:Y:S01]  /*7360*/  HADD2.F32 R96, -RZ, R152.reuse.H0_H0 ;  /* 0x20000098ff607230 */ /* 0x100fe20000004100 */
[----:B------:R-:W-:Y:S01]  /*7370*/  F2FP.SATFINITE.E4M3.F32.PACK_AB_MERGE_C R14, R15, R14, RZ ;  /* 0x0000000e0f0e723e */ /* 0x000fe200048070ff */
[C---:B------:R-:W-:Y:S01]  /*7380*/  FFMA R18, R81.reuse, R93, R18 ;  /* 0x0000005d51127223 */ /* 0x040fe20000000012 */
[C---:B------:R-:W-:Y:S01]  /*7390*/  FFMA R19, R81.reuse, R94, R19 ;  /* 0x0000005e51137223 */ /* 0x040fe20000000013 */
[C---:B------:R-:W-:Y:S01]  /*73a0*/  FFMA R0, R81.reuse, R95, R0 ;  /* 0x0000005f51007223 */ /* 0x040fe20000000000 */
[----:B------:R-:W-:Y:S01]  /*73b0*/  FFMA R2, R81, R97, R2 ;  /* 0x0000006151027223 */ /* 0x000fe20000000002 */
[----:B------:R-:W-:Y:S02]  /*73c0*/  HADD2.F32 R99, -RZ, R152.H1_H1 ;  /* 0x30000098ff637230 */ /* 0x000fe40000004100 */
[C---:B------:R-:W-:Y:S01]  /*73d0*/  FMUL R3, R78.reuse, R22 ;  /* 0x000000164e037220 */ /* 0x040fe20000400000 */
[----:B------:R-:W-:Y:S01]  /*73e0*/  F2FP.SATFINITE.E4M3.F32.PACK_AB_MERGE_C R18, R19, R18, RZ ;  /* 0x000000121312723e */ /* 0x000fe200048070ff */
[C---:B------:R-:W-:Y:S01]  /*73f0*/  FMUL R22, R78.reuse, R29 ;  /* 0x0000001d4e167220 */ /* 0x040fe20000400000 */
[C---:B------:R-:W-:Y:S01]  /*7400*/  FMUL R29, R78.reuse, R36 ;  /* 0x000000244e1d7220 */ /* 0x040fe20000400000 */
[C---:B------:R-:W-:Y:S01]  /*7410*/  FFMA R3, R81.reuse, R96, R3 ;  /* 0x0000006051037223 */ /* 0x040fe20000000003 */
[C---:B------:R-:W-:Y:S01]  /*7420*/  FMUL R6, R78.reuse, R23 ;  /* 0x000000174e067220 */ /* 0x040fe20000400000 */
[--C-:B------:R-:W-:Y:S02]  /*7430*/  HADD2.F32 R100, -RZ, R153.reuse.H0_H0 ;  /* 0x20000099ff647230 */ /* 0x100fe40000004100 */
[C---:B------:R-:W-:Y:S01]  /*7440*/  FMUL R11, R78.reuse, R26 ;  /* 0x0000001a4e0b7220 */ /* 0x040fe20000400000 */
[----:B------:R-:W-:Y:S02]  /*7450*/  HADD2.F32 R103, -RZ, R153.H1_H1 ;  /* 0x30000099ff677230 */ /* 0x000fe40000004100 */
[C---:B------:R-:W-:Y:S01]  /*7460*/  FFMA R6, R81.reuse, R99, R6 ;  /* 0x0000006351067223 */ /* 0x040fe20000000006 */
[C---:B------:R-:W-:Y:S01]  /*7470*/  FFMA R7, R81.reuse, R98, R7 ;  /* 0x0000006251077223 */ /* 0x040fe20000000007 */
[C---:B------:R-:W-:Y:S01]  /*7480*/  FFMA R10, R81.reuse, R101, R10 ;  /* 0x00000065510a7223 */ /* 0x040fe2000000000a */
[C---:B------:R-:W-:Y:S01]  /*7490*/  FFMA R11, R81.reuse, R100, R11 ;  /* 0x00000064510b7223 */ /* 0x040fe2000000000b */
[----:B------:R-:W-:Y:S01]  /*74a0*/  FMUL R26, R78, R33 ;  /* 0x000000214e1a7220 */ /* 0x000fe20000400000 */
[----:B------:R-:W-:Y:S01]  /*74b0*/  F2FP.SATFINITE.E4M3.F32.PACK_AB_MERGE_C R3, R6, R3, RZ ;  /* 0x000000030603723e */ /* 0x000fe200048070ff */
[C---:B------:R-:W-:Y:S01]  /*74c0*/  FMUL R33, R78.reuse, R40 ;  /* 0x000000284e217220 */ /* 0x040fe20000400000 */
        /* <DEDUP_REMOVED lines=8> */
[C---:B------:R-:W-:Y:S01]  /*7550*/  FMUL R30, R78.reuse, R37 ;  /* 0x000000254e1e7220 */ /* 0x040fe20000400000 */
[C---:B------:R-:W-:Y:S01]  /*7560*/  FMUL R37, R78.reuse, R44 ;  /* 0x0000002c4e257220 */ /* 0x040fe20000400000 */
[C---:B------:R-:W-:Y:S01]  /*7570*/  FMUL R24, R78.reuse, R31 ;  /* 0x0000001f4e187220 */ /* 0x040fe20000400000 */
[----:B------:R-:W-:Y:S01]  /*7580*/  F2FP.F16.E4M3.UNPACK_B R158, R158.H1 ;  /* 0x0000009eff9e723e */ /* 0x000fe200030006ff */
[--C-:B------:R-:W-:Y:S02]  /*7590*/  HADD2.F32 R108, -RZ, R155.reuse.H0_H0 ;  /* 0x2000009bff6c7230 */ /* 0x100fe40000004100 */
[----:B------:R-:W-:Y:S01]  /*75a0*/  FMUL R27, R78, R34 ;  /* 0x000000224e1b7220 */ /* 0x000fe20000400000 */
[----:B------:R-:W-:Y:S02]  /*75b0*/  HADD2.F32 R111, -RZ, R155.H1_H1 ;  /* 0x3000009bff6f7230 */ /* 0x000fe40000004100 */
[C---:B------:R-:W-:Y:S01]  /*75c0*/  FFMA R24, R81.reuse, R107, R24 ;  /* 0x0000006b51187223 */ /* 0x040fe20000000018 */
[----:B------:R-:W-:Y:S01]  /*75d0*/  F2FP.F16.E4M3.UNPACK_B R159, R159.H1 ;  /* 0x0000009fff9f723e */ /* 0x000fe200030006ff */
[C---:B------:R-:W-:Y:S01]  /*75e0*/  FFMA R25, R81.reuse, R106, R25 ;  /* 0x0000006a51197223 */ /* 0x040fe20000000019 */
[C---:B------:R-:W-:Y:S01]  /*75f0*/  FFMA R26, R81.reuse, R109, R26 ;  /* 0x0000006d511a7223 */ /* 0x040fe2000000001a */
[----:B------:R-:W-:Y:S01]  /*7600*/  F2FP.F16.E4M3.UNPACK_B R160, R160.H1 ;  /* 0x000000a0ffa0723e */ /* 0x000fe200030006ff */
[C---:B------:R-:W-:Y:S01]  /*7610*/  FFMA R27, R81.reuse, R108, R27 ;  /* 0x0000006c511b7223 */ /* 0x040fe2000000001b */
[----:B------:R-:W-:Y:S01]  /*7620*/  F2FP.SATFINITE.E4M3.F32.PACK_AB_MERGE_C R6, R24, R23, RZ ;  /* 0x000000171806723e */ /* 0x000fe200048070ff */
[C---:B------:R-:W-:Y:S01]  /*7630*/  FMUL R34, R78.reuse, R41 ;  /* 0x000000294e227220 */ /* 0x040fe20000400000 */
[C---:B------:R-:W-:Y:S01]  /*7640*/  FMUL R41, R78.reuse, R48 ;  /* 0x000000304e297220 */ /* 0x040fe20000400000 */
[----:B------:R-:W-:Y:S01]  /*7650*/  FMUL R28, R78, R35 ;  /* 0x000000234e1c7220 */ /* 0x000fe20000400000 */
[----:B------:R-:W-:Y:S01]  /*7660*/  F2FP.F16.E4M3.UNPACK_B R161, R161.H1 ;  /* 0x000000a1ffa1723e */ /* 0x000fe200030006ff */
[--C-:B------:R-:W-:Y:S01]  /*7670*/  HADD2.F32 R112, -RZ, R156.reuse.H0_H0 ;  /* 0x2000009cff707230 */ /* 0x100fe20000004100 */
[----:B------:R-:W-:Y:S01]  /*7680*/  F2FP.SATFINITE.E4M3.F32.PACK_AB_MERGE_C R6, R22, R21, R6 ;  /* 0x000000151606723e */ /* 0x000fe20004807006 */
[C---:B------:R-:W-:Y:S01]  /*7690*/  FFMA R28, R81.reuse, R111, R28 ;  /* 0x0000006f511c7223 */ /* 0x040fe2000000001c */
[C---:B------:R-:W-:Y:S01]  /*76a0*/  FFMA R29, R81.reuse, R110, R29 ;  /* 0x0000006e511d7223 */ /* 0x040fe2000000001d */
[C---:B------:R-:W-:Y:S01]  /*76b0*/  FFMA R30, R81.reuse, R113, R30 ;  /* 0x00000071511e7223 */ /* 0x040fe2000000001e */
[----:B------:R-:W-:Y:S02]  /*76c0*/  HADD2.F32 R115, -RZ, R156.H1_H1 ;  /* 0x3000009cff737230 */ /* 0x000fe40000004100 */
[C---:B------:R-:W-:Y:S01]  /*76d0*/  FMUL R31, R78.reuse, R38 ;  /* 0x000000264e1f7220 */ /* 0x040fe20000400000 */
[----:B------:R-:W-:Y:S01]  /*76e0*/  F2FP.F16.E4M3.UNPACK_B R162, R162.H1 ;  /* 0x000000a2ffa2723e */ /* 0x000fe200030006ff */
[C---:B------:R-:W-:Y:S01]  /*76f0*/  FMUL R38, R78.reuse, R45 ;  /* 0x0000002d4e267220 */ /* 0x040fe20000400000 */
[C---:B------:R-:W-:Y:S01]  /*7700*/  FMUL R45, R78.reuse, R52 ;  /* 0x000000344e2d7220 */ /* 0x040fe20000400000 */
[----:B------:R-:W-:Y:S01]  /*7710*/  F2FP.F16.E4M3.UNPACK_B R163, R163.H1 ;  /* 0x000000a3ffa3723e */ /* 0x000fe200030006ff */
[----:B------:R-:W-:Y:S01]  /*7720*/  FFMA R31, R81, R112, R31 ;  /* 0x00000070511f7223 */ /* 0x000fe2000000001f */
[----:B------:R-:W-:Y:S01]  /*7730*/  FMUL R52, R78, R59 ;  /* 0x0000003b4e347220 */ /* 0x000fe20000400000 */
[----:B------:R-:W-:Y:S01]  /*7740*/  IADD3 R76, PT, PT, R76, 0x1, RZ ;  /* 0x000000014c4c7810 */ /* 0x000fe20007ffe0ff */
[C---:B------:R-:W-:Y:S01]  /*7750*/  FMUL R59, R78.reuse, R66 ;  /* 0x000000424e3b7220 */ /* 0x040fe20000400000 */
[----:B------:R-:W-:Y:S01]  /*7760*/  F2FP.SATFINITE.E4M3.F32.PACK_AB_MERGE_C R66, R13, R12, R14 ;  /* 0x0000000c0d42723e */ /* 0x000fe2000480700e */
[C---:B------:R-:W-:Y:S01]  /*7770*/  FMUL R32, R78.reuse, R39 ;  /* 0x000000274e207220 */ /* 0x040fe20000400000 */
[--C-:B------:R-:W-:Y:S02]  /*7780*/  HADD2.F32 R116, -RZ, R157.reuse.H0_H0 ;  /* 0x2000009dff747230 */ /* 0x100fe40000004100 */
[C---:B------:R-:W-:Y:S01]  /*7790*/  FMUL R35, R78.reuse, R42 ;  /* 0x0000002a4e237220 */ /* 0x040fe20000400000 */
[----:B------:R-:W-:Y:S02]  /*77a0*/  HADD2.F32 R119, -RZ, R157.H1_H1 ;  /* 0x3000009dff777230 */ /* 0x000fe40000004100 */
[C---:B------:R-:W-:Y:S01]  /*77b0*/  FFMA R32, R81.reuse, R115, R32 ;  /* 0x0000007351207223 */ /* 0x040fe20000000020 */
[----:B------:R-:W-:Y:S01]  /*77c0*/  FMUL R36, R78, R43 ;  /* 0x0000002b4e247220 */ /* 0x000fe20000400000 */
[C---:B------:R-:W-:Y:S01]  /*77d0*/  FFMA R33, R81.reuse, R114, R33 ;  /* 0x0000007251217223 */ /* 0x040fe20000000021 */
[C---:B------:R-:W-:Y:S01]  /*77e0*/  FFMA R34, R81.reuse, R117, R34 ;  /* 0x0000007551227223 */ /* 0x040fe20000000022 */
[--C-:B------:R-:W-:Y:S01]  /*77f0*/  HADD2.F32 R120, -RZ, R158.reuse.H0_H0 ;  /* 0x2000009eff787230 */ /* 0x100fe20000004100 */
[----:B------:R-:W-:Y:S01]  /*7800*/  F2FP.SATFINITE.E4M3.F32.PACK_AB_MERGE_C R32, R32, R31, RZ ;  /* 0x0000001f2020723e */ /* 0x000fe200048070ff */
[C---:B------:R-:W-:Y:S01]  /*7810*/  FFMA R35, R81.reuse, R116, R35 ;  /* 0x0000007451237223 */ /* 0x040fe20000000023 */
[----:B------:R-:W-:Y:S02]  /*7820*/  HADD2.F32 R123, -RZ, R158.H1_H1 ;  /* 0x3000009eff7b7230 */ /* 0x000fe40000004100 */
[----:B------:R-:W-:Y:S01]  /*7830*/  FMUL R39, R78, R46 ;  /* 0x0000002e4e277220 */ /* 0x000fe20000400000 */
[----:B------:R-:W-:Y:S01]  /*7840*/  F2FP.SATFINITE.E4M3.F32.PACK_AB_MERGE_C R32, R30, R29, R32 ;  /* 0x0000001d1e20723e */ /* 0x000fe20004807020 */
[C---:B------:R-:W-:Y:S01]  /*7850*/  FFMA R36, R81.reuse, R119, R36 ;  /* 0x0000007751247223 */ /* 0x040fe20000000024 */
[C---:B------:R-:W-:Y:S01]  /*7860*/  FMUL R40, R78.reuse, R47 ;  /* 0x0000002f4e287220 */ /* 0x040fe20000400000 */
[C---:B------:R-:W-:Y:S01]  /*7870*/  FFMA R37, R81.reuse, R118, R37 ;  /* 0x0000007651257223 */ /* 0x040fe20000000025 */
[C---:B------:R-:W-:Y:S01]  /*7880*/  FFMA R38, R81.reuse, R121, R38 ;  /* 0x0000007951267223 */ /* 0x040fe20000000026 */
[C---:B------:R-:W-:Y:S01]  /*7890*/  FMUL R42, R78.reuse, R49 ;  /* 0x000000314e2a7220 */ /* 0x040fe20000400000 */
[--C-:B------:R-:W-:Y:S02]  /*78a0*/  HADD2.F32 R124, -RZ, R159.reuse.H0_H0 ;  /* 0x2000009fff7c7230 */ /* 0x100fe40000004100 */
[C---:B------:R-:W-:Y:S01]  /*78b0*/  FFMA R39, R81.reuse, R120, R39 ;  /* 0x0000007851277223 */ /* 0x040fe20000000027 */
[----:B------:R-:W-:Y:S02]  /*78c0*/  HADD2.F32 R127, -RZ, R159.H1_H1 ;  /* 0x3000009fff7f7230 */ /* 0x000fe40000004100 */
[C---:B------:R-:W-:Y:S01]  /*78d0*/  FMUL R43, R78.reuse, R50 ;  /* 0x000000324e2b7220 */ /* 0x040fe20000400000 */
[C---:B------:R-:W-:Y:S01]  /*78e0*/  FFMA R40, R81.reuse, R123, R40 ;  /* 0x0000007b51287223 */ /* 0x040fe20000000028 */
[C---:B------:R-:W-:Y:S01]  /*78f0*/  FMUL R44, R78.reuse, R51 ;  /* 0x000000334e2c7220 */ /* 0x040fe20000400000 */
[C---:B------:R-:W-:Y:S01]  /*7900*/  FFMA R41, R81.reuse, R122, R41 ;  /* 0x0000007a51297223 */ /* 0x040fe20000000029 */
[C---:B------:R-:W-:Y:S01]  /*7910*/  FMUL R50, R78.reuse, R57 ;  /* 0x000000394e327220 */ /* 0x040fe20000400000 */
[C---:B------:R-:W-:Y:S01]  /*7920*/  FMUL R57, R78.reuse, R64 ;  /* 0x000000404e397220 */ /* 0x040fe20000400000 */
[----:B------:R-:W-:Y:S01]  /*7930*/  FFMA R42, R81, R125, R42 ;  /* 0x0000007d512a7223 */ /* 0x000fe2000000002a */
[C---:B------:R-:W-:Y:S01]  /*7940*/  FMUL R46, R78.reuse, R53 ;  /* 0x000000354e2e7220 */ /* 0x040fe20000400000 */
[--C-:B------:R-:W-:Y:S01]  /*7950*/  HADD2.F32 R128, -RZ, R160.reuse.H0_H0 ;  /* 0x200000a0ff807230 */ /* 0x100fe20000004100 */
[----:B------:R-:W-:Y:S01]  /*7960*/  F2FP.SATFINITE.E4M3.F32.PACK_AB_MERGE_C R64, R5, R4, R86 ;  /* 0x000000040540723e */ /* 0x000fe20004807056 */
[C---:B------:R-:W-:Y:S01]  /*7970*/  FMUL R51, R78.reuse, R58 ;  /* 0x0000003a4e337220 */ /* 0x040fe20000400000 */
[C---:B------:R-:W-:Y:S01]  /*7980*/  FMUL R53, R78.reuse, R60 ;  /* 0x0000003c4e357220 */ /* 0x040fe20000400000 */
[C---:B------:R-:W-:Y:S01]  /*7990*/  FFMA R43, R81.reuse, R124, R43 ;  /* 0x0000007c512b7223 */ /* 0x040fe2000000002b */
[----:B------:R-:W-:Y:S02]  /*79a0*/  HADD2.F32 R131, -RZ, R160.H1_H1 ;  /* 0x300000a0ff837230 */ /* 0x000fe40000004100 */
[C---:B------:R-:W-:Y:S01]  /*79b0*/  FMUL R47, R78.reuse, R54 ;  /* 0x000000364e2f7220 */ /* 0x040fe20000400000 */
[C---:B------:R-:W-:Y:S01]  /*79c0*/  FMUL R58, R78.reuse, R65 ;  /* 0x000000414e3a7220 */ /* 0x040fe20000400000 */
[----:B------:R-:W-:Y:S01]  /*79d0*/  FMUL R60, R78, R67 ;  /* 0x000000434e3c7220 */ /* 0x000fe20000400000 */
[----:B------:R-:W-:Y:S01]  /*79e0*/  F2FP.SATFINITE.E4M3.F32.PACK_AB_MERGE_C R5, R20, R11, RZ ;  /* 0x0000000b1405723e */ /* 0x000fe200048070ff */
[----:B------:R-:W-:Y:S01]  /*79f0*/  FFMA R44, R81, R127, R44 ;  /* 0x0000007f512c7223 */ /* 0x000fe2000000002c */
[C---:B------:R-:W-:Y:S01]  /*7a00*/  FMUL R48, R78.reuse, R55 ;  /* 0x000000374e307220 */ /* 0x040fe20000400000 */
[----:B------:R-:W-:Y:S01]  /*7a10*/  F2FP.SATFINITE.E4M3.F32.PACK_AB_MERGE_C R65, R9, R8, R138 ;  /* 0x000000080941723e */ /* 0x000fe2000480708a */
[----:B------:R-:W-:Y:S01]  /*7a20*/  FFMA R45, R81, R126, R45 ;  /* 0x0000007e512d7223 */ /* 0x000fe2000000002d */
[----:B------:R-:W-:Y:S01]  /*7a30*/  F2FP.SATFINITE.E4M3.F32.PACK_AB_MERGE_C R67, R17, R16, R18 ;  /* 0x000000101143723e */ /* 0x000fe20004807012 */
[----:B------:R-:W-:Y:S01]  /*7a40*/  FMUL R49, R78, R56 ;  /* 0x000000384e317220 */ /* 0x000fe20000400000 */
[C---:B------:R-:W-:Y:S01]  /*7a50*/  FFMA R46, R81.reuse, R129, R46 ;  /* 0x00000081512e7223 */ /* 0x040fe2000000002e */
[--C-:B------:R-:W-:Y:S02]  /*7a60*/  HADD2.F32 R132, -RZ, R161.reuse.H0_H0 ;  /* 0x200000a1ff847230 */ /* 0x100fe40000004100 */
[C---:B------:R-:W-:Y:S01]  /*7a70*/  FFMA R47, R81.reuse, R128, R47 ;  /* 0x00000080512f7223 */ /* 0x040fe2000000002f */
[----:B------:R1:W-:Y:S01]  /*7a80*/  STS.128 [R172+UR49+0x6200], R64 ;  /* 0x00620040ac007988 */ /* 0x0003e20008000c31 */
[----:B------:R-:W-:Y:S01]  /*7a90*/  HADD2.F32 R135, -RZ, R161.H1_H1 ;  /* 0x300000a1ff877230 */ /* 0x000fe20000004100 */
[----:B------:R-:W-:Y:S01]  /*7aa0*/  F2FP.SATFINITE.E4M3.F32.PACK_AB_MERGE_C R5, R10, R7, R5 ;  /* 0x000000070a05723e */ /* 0x000fe20004807005 */
[C---:B------:R-:W-:Y:S01]  /*7ab0*/  FFMA R48, R81.reuse, R131, R48 ;  /* 0x0000008351307223 */ /* 0x040fe20000000030 */
[----:B------:R-:W-:Y:S01]  /*7ac0*/  F2FP.SATFINITE.E4M3.F32.PACK_AB_MERGE_C R7, R28, R27, RZ ;  /* 0x0000001b1c07723e */ /* 0x000fe200048070ff */
        /* <DEDUP_REMOVED lines=8> */
[----:B------:R-:W-:Y:S01]  /*7b50*/  FMUL R56, R78, R63 ;  /* 0x0000003f4e387220 */ /* 0x000fe20000400000 */
[----:B------:R-:W-:Y:S01]  /*7b60*/  F2FP.SATFINITE.E4M3.F32.PACK_AB_MERGE_C R4, R2, R0, R3 ;  /* 0x000000000204723e */ /* 0x000fe20004807003 */
[C---:B------:R-:W-:Y:S01]  /*7b70*/  FFMA R53, R81.reuse, R134, R53 ;  /* 0x0000008651357223 */ /* 0x040fe20000000035 */
[----:B------:R-:W-:Y:S01]  /*7b80*/  F2FP.SATFINITE.E4M3.F32.PACK_AB_MERGE_C R7, R26, R25, R7 ;  /* 0x000000191a07723e */ /* 0x000fe20004807007 */
[C---:B------:R-:W-:Y:S01]  /*7b90*/  FFMA R54, R81.reuse, R137, R54 ;  /* 0x0000008951367223 */ /* 0x040fe20000000036 */
[--C-:B------:R-:W-:Y:S02]  /*7ba0*/  HADD2.F32 R84, -RZ, R163.reuse.H0_H0 ;  /* 0x200000a3ff547230 */ /* 0x100fe40000004100 */
[C---:B------:R-:W-:Y:S01]  /*7bb0*/  FFMA R55, R81.reuse, R136, R55 ;  /* 0x0000008851377223 */ /* 0x040fe20000000037 */
[----:B------:R-:W-:Y:S01]  /*7bc0*/  HADD2.F32 R85, -RZ, R163.H1_H1 ;  /* 0x300000a3ff557230 */ /* 0x000fe20000004100 */
[----:B------:R1:W-:Y:S01]  /*7bd0*/  STS.128 [R204+0x6010], R4 ;  /* 0x00601004cc007388 */ /* 0x0003e20000000c00 */
[----:B------:R-:W-:Y:S01]  /*7be0*/  F2FP.SATFINITE.E4M3.F32.PACK_AB_MERGE_C R35, R36, R35, RZ ;  /* 0x000000232423723e */ /* 0x000fe200048070ff */
[C---:B------:R-:W-:Y:S01]  /*7bf0*/  FFMA R56, R81.reuse, R139, R56 ;  /* 0x0000008b51387223 */ /* 0x040fe20000000038 */
[----:B------:R-:W-:Y:S01]  /*7c00*/  F2FP.SATFINITE.E4M3.F32.PACK_AB_MERGE_C R39, R40, R39, RZ ;  /* 0x000000272827723e */ /* 0x000fe200048070ff */
[C---:B------:R-:W-:Y:S01]  /*7c10*/  FFMA R57, R81.reuse, R82, R57 ;  /* 0x0000005251397223 */ /* 0x040fe20000000039 */
[----:B------:R-:W-:Y:S01]  /*7c20*/  F2FP.SATFINITE.E4M3.F32.PACK_AB_MERGE_C R43, R44, R43, RZ ;  /* 0x0000002b2c2b723e */ /* 0x000fe200048070ff */
[C---:B------:R-:W-:Y:S01]  /*7c30*/  FFMA R58, R81.reuse, R83, R58 ;  /* 0x00000053513a7223 */ /* 0x040fe2000000003a */
[C---:B------:R-:W-:Y:S01]  /*7c40*/  FFMA R59, R81.reuse, R84, R59 ;  /* 0x00000054513b7223 */ /* 0x040fe2000000003b */
[----:B------:R-:W-:Y:S01]  /*7c50*/  F2FP.SATFINITE.E4M3.F32.PACK_AB_MERGE_C R33, R34, R33, R35 ;  /* 0x000000212221723e */ /* 0x000fe20004807023 */
        /* <DEDUP_REMOVED lines=11> */
[----:B------:R-:W-:Y:S05]  /*7d10*/  F2FP.SATFINITE.E4M3.F32.PACK_AB_MERGE_C R51, R58, R57, R59 ;  /* 0x000000393a33723e */ /* 0x000fea000480703b */
        /* <DEDUP_REMOVED lines=9> */
[----:B------:R-:W-:Y:S02]  /*7db0*/  UIADD3 UR8, UP0, UPT, UR52, 0x680, URZ ;  /* 0x0000068034087890 */ /* 0x000fe4000ff1e0ff */
[----:B------:R-:W-:Y:S02]  /*7dc0*/  UIADD3 UR5, UPT, UPT, UR41, 0x40, URZ ;  /* 0x0000004029057890 */ /* 0x000fe4000fffe0ff */
[----:B------:R-:W-:Y:S02]  /*7dd0*/  UIADD3 UR4, UPT, UPT, UR49, 0x6200, URZ ;  /* 0x0000620031047890 */ /* 0x000fe4000fffe0ff */
[----:B------:R-:W-:Y:S01]  /*7de0*/  UIADD3.X UR9, UPT, UPT, URZ, UR53, URZ, UP0, !UPT ;  /* 0x00000035ff097290 */ /* 0x000fe200087fe4ff */
[----:B------:R-:W-:Y:S01]  /*7df0*/  UMOV UR6, UR42 ;  /* 0x0000002a00067c82 */ /* 0x000fe20008000000 */
[----:B------:R-:W-:Y:S07]  /*7e00*/  UMOV UR7, UR36 ;  /* 0x0000002400077c82 */ /* 0x000fee0008000000 */
[----:B------:R2:W-:Y:S01]  /*7e10*/  UTMASTG.3D [UR4], [UR8] ;  /* 0x00000004080073b5 */ /* 0x0005e20008010000 */
[----:B------:R0:W-:Y:S01]  /*7e20*/  UTMACMDFLUSH ;  /* 0x00000000000079b7 */ /* 0x0001e20000000000 */
[----:B--2---:R-:W-:Y:S04]  /*7e30*/  DEPBAR.LE SB0, 0x1 ;  /* 0x000080400000791a */ /* 0x004fe80000000000 */
.L_x_102:
[----:B------:R-:W-:Y:S05]  /*7e40*/  BSYNC.RECONVERGENT B0 ;  /* 0x0000000000007941 */ /* 0x000fea0003800200 */
.L_x_101:
[----:B------:R-:W-:Y:S01]  /*7e50*/  BAR.SYNC.DEFER_BLOCKING 0x1, 0x80 ;  /* 0x0042000000007b1d */ /* 0x000fe20000010000 */
[----:B------:R-:W-:Y:S01]  /*7e60*/  ISETP.NE.AND P2, PT, R194, RZ, PT ;  /* 0x000000ffc200720c */ /* 0x000fe20003f45270 */
[----:B------:R-:W-:Y:S01]  /*7e70*/  IMAD.IADD R20, R75, 0x1, R147 ;  /* 0x000000014b147824 */ /* 0x000fe200078e0293 */
[----:B------:R-:W-:Y:S01]  /*7e80*/  ISETP.NE.AND P0, PT, R195, 0x2, PT ;  /* 0x00000002c300780c */ /* 0x000fe20003f05270 */
[----:B------:R-:W-:Y:S01]  /*7e90*/  IMAD.IADD R21, R77, 0x1, R170 ;  /* 0x000000014d157824 */ /* 0x000fe200078e02aa */
[----:B------:R-:W-:Y:S02]  /*7ea0*/  ISETP.NE.AND P1, PT, R76, 0x4, PT ;  /* 0x000000044c00780c */ /* 0x000fe40003f25270 */
[----:B------:R-:W-:Y:S02]  /*7eb0*/  SEL R3, RZ, 0x1, P0 ;  /* 0x00000001ff037807 */ /* 0x000fe40000000000 */
[----:B------:R-:W-:Y:S02]  /*7ec0*/  SEL R0, RZ, 0x1, P1 ;  /* 0x00000001ff007807 */ /* 0x000fe40000800000 */
[----:B------:R-:W-:Y:S02]  /*7ed0*/  LOP3.LUT R182, R182, R3, RZ, 0x3c, !PT ;  /* 0x00000003b6b67212 */ /* 0x000fe400078e3cff */
[----:B------:R-:W-:Y:S02]  /*7ee0*/  LOP3.LUT R183, R183, R0, RZ, 0x3c, !PT ;  /* 0x00000000b7b77212 */ /* 0x000fe400078e3cff */
[----:B------:R-:W-:Y:S02]  /*7ef0*/  @P2 R2UR UR36, R179 ;  /* 0x00000000b32422ca */ /* 0x000fe400000e0000 */
[----:B------:R-:W-:Y:S02]  /*7f00*/  SEL R195, R195, RZ, P0 ;  /* 0x000000ffc3c37207 */ /* 0x000fe40000000000 */
[----:B------:R-:W-:Y:S01]  /*7f10*/  SEL R76, R76, RZ, P1 ;  /* 0x000000ff4c4c7207 */ /* 0x000fe20000800000 */
[----:B------:R-:W-:Y:S10]  /*7f20*/  @P2 BRA `(.L_x_103) ;  /* 0xffffffc400bc2947 */ /* 0x000ff4000383ffff */
[----:B------:R-:W-:Y:S05]  /*7f30*/  EXIT ;  /* 0x000000000000794d */ /* 0x000fea0003800000 */
.L_x_19:
[----:B--2---:R2:W1:Y:S02]  /*7f40*/  SYNCS.PHASECHK.TRANS64.TRYWAIT P0, [R3+URZ+0xc0], R2 ;  /* 0x0000c002030075a7 */ /* 0x00446400080011ff */
[----:B-1----:R-:W-:Y:S05]  /*7f50*/  @!P0 NANOSLEEP.SYNCS 0x989680 ;  /* 0x009896800000895d */ /* 0x002fea0003900000 */
[----:B------:R-:W1:Y:S02]  /*7f60*/  @!P0 SYNCS.PHASECHK.TRANS64 P0, [R3+URZ+0xc0], R2 ;  /* 0x0000c002030085a7 */ /* 0x000e6400080010ff */
[----:B-1----:R-:W-:Y:S05]  /*7f70*/  @!P0 BRA `(.L_x_19) ;  /* 0xfffffffc00f08947 */ /* 0x002fea000383ffff */
[----:B------:R-:W-:Y:S05]  /*7f80*/  BRA `(.L_x_104) ;  /* 0xffffff9400747947 */ /* 0x000fea000383ffff */
.L_x_22:
[----:B-1----:R-:W-:-:S07]  /*7f90*/  MOV R2, UR33 ;  /* 0x0000002100027c02 */ /* 0x002fce0008000f00 */
.L_x_105:
[----:B-1----:R1:W2:Y:S02]  /*7fa0*/  SYNCS.PHASECHK.TRANS64.TRYWAIT P0, [R2+URZ+0x10], R5 ;  /* 0x00001005020075a7 */ /* 0x0022a400080011ff */
[----:B--2---:R-:W-:Y:S05]  /*7fb0*/  @!P0 NANOSLEEP.SYNCS 0x989680 ;  /* 0x009896800000895d */ /* 0x004fea0003900000 */
[----:B------:R-:W2:Y:S02]  /*7fc0*/  @!P0 SYNCS.PHASECHK.TRANS64 P0, [R2+URZ+0x10], R5 ;  /* 0x00001005020085a7 */ /* 0x000ea400080010ff */
[----:B--2---:R-:W-:Y:S05]  /*7fd0*/  @!P0 BRA `(.L_x_105) ;  /* 0xfffffffc00f08947 */ /* 0x004fea000383ffff */
[----:B------:R-:W-:Y:S05]  /*7fe0*/  BRA `(.L_x_21) ;  /* 0xffffff9400c47947 */ /* 0x000fea000383ffff */
.L_x_28:
[----:B-1----:R-:W-:-:S07]  /*7ff0*/  MOV R2, UR17 ;  /* 0x0000001100027c02 */ /* 0x002fce0008000f00 */
.L_x_106:
[----:B-1----:R1:W2:Y:S02]  /*8000*/  SYNCS.PHASECHK.TRANS64.TRYWAIT P0, [R2+URZ+0x10], R5 ;  /* 0x00001005020075a7 */ /* 0x0022a400080011ff */
[----:B--2---:R-:W-:Y:S05]  /*8010*/  @!P0 NANOSLEEP.SYNCS 0x989680 ;  /* 0x009896800000895d */ /* 0x004fea0003900000 */
[----:B------:R-:W2:Y:S02]  /*8020*/  @!P0 SYNCS.PHASECHK.TRANS64 P0, [R2+URZ+0x10], R5 ;  /* 0x00001005020085a7 */ /* 0x000ea400080010ff */
[----:B--2---:R-:W-:Y:S05]  /*8030*/  @!P0 BRA `(.L_x_106) ;  /* 0xfffffffc00f08947 */ /* 0x004fea000383ffff */
[----:B------:R-:W-:Y:S05]  /*8040*/  BRA `(.L_x_27) ;  /* 0xffffff9800687947 */ /* 0x000fea000383ffff */
.L_x_32:
[----:B-1----:R1:W2:Y:S02]  /*8050*/  SYNCS.PHASECHK.TRANS64.TRYWAIT P0, [R2+URZ+0x50], R3 ;  /* 0x00005003020075a7 */ /* 0x0022a400080011ff */
[----:B--2---:R-:W-:Y:S05]  /*8060*/  @!P0 NANOSLEEP.SYNCS 0x989680 ;  /* 0x009896800000895d */ /* 0x004fea0003900000 */
[----:B------:R-:W2:Y:S02]  /*8070*/  @!P0 SYNCS.PHASECHK.TRANS64 P0, [R2+URZ+0x50], R3 ;  /* 0x00005003020085a7 */ /* 0x000ea400080010ff */
[----:B--2---:R-:W-:Y:S05]  /*8080*/  @!P0 BRA `(.L_x_32) ;  /* 0xfffffffc00f08947 */ /* 0x004fea000383ffff */
[----:B------:R-:W-:Y:S05]  /*8090*/  BRA `(.L_x_107) ;  /* 0xffffff9800f47947 */ /* 0x000fea000383ffff */
.L_x_36:
[----:B----4-:R-:W-:-:S07]  /*80a0*/  MOV R0, UR4 ;  /* 0x0000000400007c02 */ /* 0x010fce0008000f00 */
.L_x_108:
[----:B-1----:R1:W2:Y:S02]  /*80b0*/  SYNCS.PHASECHK.TRANS64.TRYWAIT P0, [R0+URZ], R3 ;  /* 0x00000003000075a7 */ /* 0x0022a400080011ff */
[----:B--2---:R-:W-:Y:S05]  /*80c0*/  @!P0 NANOSLEEP.SYNCS 0x989680 ;  /* 0x009896800000895d */ /* 0x004fea0003900000 */
[----:B------:R-:W2:Y:S02]  /*80d0*/  @!P0 SYNCS.PHASECHK.TRANS64 P0, [R0+URZ], R3 ;  /* 0x00000003000085a7 */ /* 0x000ea400080010ff */
[----:B--2---:R-:W-:Y:S05]  /*80e0*/  @!P0 BRA `(.L_x_108) ;  /* 0xfffffffc00f08947 */ /* 0x004fea000383ffff */
[----:B------:R-:W-:Y:S05]  /*80f0*/  BRA `(.L_x_109) ;  /* 0xffffffa000647947 */ /* 0x000fea000383ffff */
.L_x_39:
[----:B-1----:R1:W2:Y:S02]  /*8100*/  SYNCS.PHASECHK.TRANS64.TRYWAIT P0, [R0+URZ+0xb0], R5 ;  /* 0x0000b005000075a7 */ /* 0x0022a400080011ff */
[----:B--2---:R-:W-:Y:S05]  /*8110*/  @!P0 NANOSLEEP.SYNCS 0x989680 ;  /* 0x009896800000895d */ /* 0x004fea0003900000 */
[----:B------:R-:W2:Y:S02]  /*8120*/  @!P0 SYNCS.PHASECHK.TRANS64 P0, [R0+URZ+0xb0], R5 ;  /* 0x0000b005000085a7 */ /* 0x000ea400080010ff */
[----:B--2---:R-:W-:Y:S05]  /*8130*/  @!P0 BRA `(.L_x_39) ;  /* 0xfffffffc00f08947 */ /* 0x004fea000383ffff */
[----:B------:R-:W-:Y:S05]  /*8140*/  BRA `(.L_x_110) ;  /* 0xffffffa000c07947 */ /* 0x000fea000383ffff */
.L_x_40:
[----:B------:R-:W-:-:S07]  /*8150*/  MOV R0, UR5 ;  /* 0x0000000500007c02 */ /* 0x000fce0008000f00 */
.L_x_111:
[----:B-1----:R1:W2:Y:S02]  /*8160*/  SYNCS.PHASECHK.TRANS64.TRYWAIT P0, [R0+URZ+0x60], R5 ;  /* 0x00006005000075a7 */ /* 0x0022a400080011ff */
[----:B--2---:R-:W-:Y:S05]  /*8170*/  @!P0 NANOSLEEP.SYNCS 0x989680 ;  /* 0x009896800000895d */ /* 0x004fea0003900000 */
[----:B------:R-:W2:Y:S02]  /*8180*/  @!P0 SYNCS.PHASECHK.TRANS64 P0, [R0+URZ+0x60], R5 ;  /* 0x00006005000085a7 */ /* 0x000ea400080010ff */
[----:B--2---:R-:W-:Y:S05]  /*8190*/  @!P0 BRA `(.L_x_111) ;  /* 0xfffffffc00f08947 */ /* 0x004fea000383ffff */
[----:B------:R-:W-:Y:S05]  /*81a0*/  BRA `(.L_x_112) ;  /* 0xffffffa000d07947 */ /* 0x000fea000383ffff */
.L_x_41:
[----:B-1----:R1:W2:Y:S02]  /*81b0*/  SYNCS.PHASECHK.TRANS64.TRYWAIT P1, [R0+URZ+0x50], R5 ;  /* 0x00005005000075a7 */ /* 0x0022a400080211ff */
[----:B--2---:R-:W-:Y:S05]  /*81c0*/  @!P1 NANOSLEEP.SYNCS 0x989680 ;  /* 0x009896800000995d */ /* 0x004fea0003900000 */
[----:B------:R-:W2:Y:S02]  /*81d0*/  @!P1 SYNCS.PHASECHK.TRANS64 P1, [R0+URZ+0x50], R5 ;  /* 0x00005005000095a7 */ /* 0x000ea400080210ff */
[----:B--2---:R-:W-:Y:S05]  /*81e0*/  @!P1 BRA `(.L_x_41) ;  /* 0xfffffffc00f09947 */ /* 0x004fea000383ffff */
[----:B------:R-:W-:Y:S05]  /*81f0*/  BRA `(.L_x_113) ;  /* 0xffffffa400007947 */ /* 0x000fea000383ffff */
.L_x_44:
[----:B------:R-:W-:-:S07]  /*8200*/  MOV R0, UR5 ;  /* 0x0000000500007c02 */ /* 0x000fce0008000f00 */
.L_x_114:
[----:B-1----:R1:W2:Y:S02]  /*8210*/  SYNCS.PHASECHK.TRANS64.TRYWAIT P0, [R0+URZ+0x60], R3 ;  /* 0x00006003000075a7 */ /* 0x0022a400080011ff */
[----:B--2---:R-:W-:Y:S05]  /*8220*/  @!P0 NANOSLEEP.SYNCS 0x989680 ;  /* 0x009896800000895d */ /* 0x004fea0003900000 */
[----:B------:R-:W2:Y:S02]  /*8230*/  @!P0 SYNCS.PHASECHK.TRANS64 P0, [R0+URZ+0x60], R3 ;  /* 0x00006003000085a7 */ /* 0x000ea400080010ff */
[----:B--2---:R-:W-:Y:S05]  /*8240*/  @!P0 BRA `(.L_x_114) ;  /* 0xfffffffc00f08947 */ /* 0x004fea000383ffff */
[----:B------:R-:W-:Y:S05]  /*8250*/  BRA `(.L_x_43) ;  /* 0xffffffa400547947 */ /* 0x000fea000383ffff */
.L_x_51:
[----:B-1----:R1:W2:Y:S02]  /*8260*/  SYNCS.PHASECHK.TRANS64.TRYWAIT P1, [R0+URZ+0x50], R5 ;  /* 0x00005005000075a7 */ /* 0x0022a400080211ff */
[----:B--2---:R-:W-:Y:S05]  /*8270*/  @!P1 NANOSLEEP.SYNCS 0x989680 ;  /* 0x009896800000995d */ /* 0x004fea0003900000 */
[----:B------:R-:W2:Y:S02]  /*8280*/  @!P1 SYNCS.PHASECHK.TRANS64 P1, [R0+URZ+0x50], R5 ;  /* 0x00005005000095a7 */ /* 0x000ea400080210ff */
[----:B--2---:R-:W-:Y:S05]  /*8290*/  @!P1 BRA `(.L_x_51) ;  /* 0xfffffffc00f09947 */ /* 0x004fea000383ffff */
[----:B------:R-:W-:Y:S05]  /*82a0*/  BRA `(.L_x_115) ;  /* 0xffffffa800ac7947 */ /* 0x000fea000383ffff */
.L_x_52:
[----:B------:R-:W-:-:S07]  /*82b0*/  MOV R3, UR9 ;  /* 0x0000000900037c02 */ /* 0x000fce0008000f00 */
.L_x_116:
[----:B-1----:R1:W2:Y:S02]  /*82c0*/  SYNCS.PHASECHK.TRANS64.TRYWAIT P0, [R3+URZ+0x90], R0 ;  /* 0x00009000030075a7 */ /* 0x0022a400080011ff */
[----:B--2---:R-:W-:Y:S05]  /*82d0*/  @!P0 NANOSLEEP.SYNCS 0x989680 ;  /* 0x009896800000895d */ /* 0x004fea0003900000 */
[----:B------:R-:W2:Y:S02]  /*82e0*/  @!P0 SYNCS.PHASECHK.TRANS64 P0, [R3+URZ+0x90], R0 ;  /* 0x00009000030085a7 */ /* 0x000ea400080010ff */
[----:B--2---:R-:W-:Y:S05]  /*82f0*/  @!P0 BRA `(.L_x_116) ;  /* 0xfffffffc00f08947 */ /* 0x004fea000383ffff */
[----:B------:R-:W-:Y:S05]  /*8300*/  BRA `(.L_x_117) ;  /* 0xffffffa800e07947 */ /* 0x000fea000383ffff */
.L_x_55:
[----:B------:R-:W-:Y:S07]  /*8310*/  MOV R0, UR7 ;  /* 0x0000000700007c02 */ /* 0x000fee0008000f00 */
.L_x_118:
[----:B-1----:R1:W2:Y:S02]  /*8320*/  SYNCS.PHASECHK.TRANS64.TRYWAIT P0, [R0+URZ], R3 ;  /* 0x00000003000075a7 */ /* 0x0022a400080011ff */
[----:B--2---:R-:W-:Y:S05]  /*8330*/  @!P0 NANOSLEEP.SYNCS 0x989680 ;  /* 0x009896800000895d */ /* 0x004fea0003900000 */
[----:B------:R-:W2:Y:S02]  /*8340*/  @!P0 SYNCS.PHASECHK.TRANS64 P0, [R0+URZ], R3 ;  /* 0x00000003000085a7 */ /* 0x000ea400080010ff */
[----:B--2---:R-:W-:Y:S05]  /*8350*/  @!P0 BRA `(.L_x_118) ;  /* 0xfffffffc00f08947 */ /* 0x004fea000383ffff */
[----:B------:R-:W-:Y:S05]  /*8360*/  BRA `(.L_x_54) ;  /* 0xffffffac00007947 */ /* 0x000fea000383ffff */
.L_x_58:
[----:B------:R-:W-:-:S07]  /*8370*/  MOV R0, UR5 ;  /* 0x0000000500007c02 */ /* 0x000fce0008000f00 */
.L_x_119:
[----:B--2---:R2:W3:Y:S02]  /*8380*/  SYNCS.PHASECHK.TRANS64.TRYWAIT P0, [R0+URZ], R3 ;  /* 0x00000003000075a7 */ /* 0x0044e400080011ff */
[----:B---3--:R-:W-:Y:S05]  /*8390*/  @!P0 NANOSLEEP.SYNCS 0x989680 ;  /* 0x009896800000895d */ /* 0x008fea0003900000 */
[----:B------:R-:W3:Y:S02]  /*83a0*/  @!P0 SYNCS.PHASECHK.TRANS64 P0, [R0+URZ], R3 ;  /* 0x00000003000085a7 */ /* 0x000ee400080010ff */
[----:B---3--:R-:W-:Y:S05]  /*83b0*/  @!P0 BRA `(.L_x_119) ;  /* 0xfffffffc00f08947 */ /* 0x008fea000383ffff */
[----:B------:R-:W-:Y:S05]  /*83c0*/  BRA `(.L_x_120) ;  /* 0xffffffac00a07947 */ /* 0x000fea000383ffff */
.L_x_59:
[----:B------:R-:W-:-:S07]  /*83d0*/  MOV R0, UR5 ;  /* 0x0000000500007c02 */ /* 0x000fce0008000f00 */
.L_x_121:
[----:B--2---:R2:W3:Y:S02]  /*83e0*/  SYNCS.PHASECHK.TRANS64.TRYWAIT P0, [R0+URZ], R3 ;  /* 0x00000003000075a7 */ /* 0x0044e400080011ff */
[----:B---3--:R-:W-:Y:S05]  /*83f0*/  @!P0 NANOSLEEP.SYNCS 0x989680 ;  /* 0x009896800000895d */ /* 0x008fea0003900000 */
[----:B------:R-:W3:Y:S02]  /*8400*/  @!P0 SYNCS.PHASECHK.TRANS64 P0, [R0+URZ], R3 ;  /* 0x00000003000085a7 */ /* 0x000ee400080010ff */
[----:B---3--:R-:W-:Y:S05]  /*8410*/  @!P0 BRA `(.L_x_121) ;  /* 0xfffffffc00f08947 */ /* 0x008fea000383ffff */
[----:B------:R-:W-:Y:S05]  /*8420*/  BRA `(.L_x_122) ;  /* 0xffffffac00ac7947 */ /* 0x000fea000383ffff */
.L_x_60:
[----:B------:R-:W-:-:S07]  /*8430*/  MOV R0, UR5 ;  /* 0x0000000500007c02 */ /* 0x000fce0008000f00 */
.L_x_123:
[----:B--2---:R2:W3:Y:S02]  /*8440*/  SYNCS.PHASECHK.TRANS64.TRYWAIT P0, [R0+URZ], R3 ;  /* 0x00000003000075a7 */ /* 0x0044e400080011ff */
[----:B---3--:R-:W-:Y:S05]  /*8450*/  @!P0 NANOSLEEP.SYNCS 0x989680 ;  /* 0x009896800000895d */ /* 0x008fea0003900000 */
[----:B------:R-:W3:Y:S02]  /*8460*/  @!P0 SYNCS.PHASECHK.TRANS64 P0, [R0+URZ], R3 ;  /* 0x00000003000085a7 */ /* 0x000ee400080010ff */
[----:B---3--:R-:W-:Y:S05]  /*8470*/  @!P0 BRA `(.L_x_123) ;  /* 0xfffffffc00f08947 */ /* 0x008fea000383ffff */
[----:B------:R-:W-:Y:S05]  /*8480*/  BRA `(.L_x_124) ;  /* 0xffffffac00b87947 */ /* 0x000fea000383ffff */
.L_x_61:
[----:B------:R-:W-:-:S07]  /*8490*/  MOV R0, UR7 ;  /* 0x0000000700007c02 */ /* 0x000fce0008000f00 */
.L_x_125:
[----:B--2---:R2:W3:Y:S02]  /*84a0*/  SYNCS.PHASECHK.TRANS64.TRYWAIT P0, [R0+URZ], R3 ;  /* 0x00000003000075a7 */ /* 0x0044e400080011ff */
[----:B---3--:R-:W-:Y:S05]  /*84b0*/  @!P0 NANOSLEEP.SYNCS 0x989680 ;  /* 0x009896800000895d */ /* 0x008fea0003900000 */
[----:B------:R-:W3:Y:S02]  /*84c0*/  @!P0 SYNCS.PHASECHK.TRANS64 P0, [R0+URZ], R3 ;  /* 0x00000003000085a7 */ /* 0x000ee400080010ff */
[----:B---3--:R-:W-:Y:S05]  /*84d0*/  @!P0 BRA `(.L_x_125) ;  /* 0xfffffffc00f08947 */ /* 0x008fea000383ffff */
[----:B------:R-:W-:Y:S05]  /*84e0*/  BRA `(.L_x_126) ;  /* 0xffffffac00c47947 */ /* 0x000fea000383ffff */
.L_x_66:
[----:B--2---:R2:W3:Y:S02]  /*84f0*/  SYNCS.PHASECHK.TRANS64.TRYWAIT P0, [R0+URZ+0x50], R3 ;  /* 0x00005003000075a7 */ /* 0x0044e400080011ff */
[----:B---3--:R-:W-:Y:S05]  /*8500*/  @!P0 NANOSLEEP.SYNCS 0x989680 ;  /* 0x009896800000895d */ /* 0x008fea0003900000 */
[----:B------:R-:W3:Y:S02]  /*8510*/  @!P0 SYNCS.PHASECHK.TRANS64 P0, [R0+URZ+0x50], R3 ;  /* 0x00005003000085a7 */ /* 0x000ee400080010ff */
[----:B---3--:R-:W-:Y:S05]  /*8520*/  @!P0 BRA `(.L_x_66) ;  /* 0xfffffffc00f08947 */ /* 0x008fea000383ffff */
[----:B------:R-:W-:Y:S05]  /*8530*/  BRA `(.L_x_127) ;  /* 0xffffffb000c87947 */ /* 0x000fea000383ffff */
.L_x_69:
[----:B------:R-:W-:Y:S07]  /*8540*/  MOV R0, UR7 ;  /* 0x0000000700007c02 */ /* 0x000fee0008000f00 */
.L_x_128:
[----:B--2---:R2:W3:Y:S02]  /*8550*/  SYNCS.PHASECHK.TRANS64.TRYWAIT P0, [R0+URZ+0x48], R3 ;  /* 0x00004803000075a7 */ /* 0x0044e400080011ff */
[----:B---3--:R-:W-:Y:S05]  /*8560*/  @!P0 NANOSLEEP.SYNCS 0x989680 ;  /* 0x009896800000895d */ /* 0x008fea0003900000 */
[----:B------:R-:W3:Y:S02]  /*8570*/  @!P0 SYNCS.PHASECHK.TRANS64 P0, [R0+URZ+0x48], R3 ;  /* 0x00004803000085a7 */ /* 0x000ee400080010ff */
[----:B---3--:R-:W-:Y:S05]  /*8580*/  @!P0 BRA `(.L_x_128) ;  /* 0xfffffffc00f08947 */ /* 0x008fea000383ffff */
[----:B------:R-:W-:Y:S05]  /*8590*/  BRA `(.L_x_68) ;  /* 0xffffffb400a87947 */ /* 0x000fea000383ffff */
.L_x_72:
[----:B--2---:R-:W-:Y:S07]  /*85a0*/  MOV R3, UR7 ;  /* 0x0000000700037c02 */ /* 0x004fee0008000f00 */
.L_x_129:
[----:B-1----:R1:W2:Y:S02]  /*85b0*/  SYNCS.PHASECHK.TRANS64.TRYWAIT P0, [R3+URZ+0x30], R12 ;  /* 0x0000300c030075a7 */ /* 0x0022a400080011ff */
[----:B--2---:R-:W-:Y:S05]  /*85c0*/  @!P0 NANOSLEEP.SYNCS 0x989680 ;  /* 0x009896800000895d */ /* 0x004fea0003900000 */
[----:B------:R-:W2:Y:S02]  /*85d0*/  @!P0 SYNCS.PHASECHK.TRANS64 P0, [R3+URZ+0x30], R12 ;  /* 0x0000300c030085a7 */ /* 0x000ea400080010ff */
[----:B--2---:R-:W-:Y:S05]  /*85e0*/  @!P0 BRA `(.L_x_129) ;  /* 0xfffffffc00f08947 */ /* 0x004fea000383ffff */
[----:B------:R-:W-:Y:S05]  /*85f0*/  BRA `(.L_x_130) ;  /* 0xffffffb800207947 */ /* 0x000fea000383ffff */
.L_x_73:
[----:B------:R-:W-:Y:S07]  /*8600*/  MOV R3, UR7 ;  /* 0x0000000700037c02 */ /* 0x000fee0008000f00 */
.L_x_131:
[----:B-1----:R1:W2:Y:S02]  /*8610*/  SYNCS.PHASECHK.TRANS64.TRYWAIT P0, [R3+URZ+0x38], R12 ;  /* 0x0000380c030075a7 */ /* 0x0022a400080011ff */
[----:B--2---:R-:W-:Y:S05]  /*8620*/  @!P0 NANOSLEEP.SYNCS 0x989680 ;  /* 0x009896800000895d */ /* 0x004fea0003900000 */
[----:B------:R-:W2:Y:S02]  /*8630*/  @!P0 SYNCS.PHASECHK.TRANS64 P0, [R3+URZ+0x38], R12 ;  /* 0x0000380c030085a7 */ /* 0x000ea400080010ff */
[----:B--2---:R-:W-:Y:S05]  /*8640*/  @!P0 BRA `(.L_x_131) ;  /* 0xfffffffc00f08947 */ /* 0x004fea000383ffff */
[----:B------:R-:W-:Y:S05]  /*8650*/  BRA `(.L_x_132) ;  /* 0xffffffb800a07947 */ /* 0x000fea000383ffff */
.L_x_75:
[----:B------:R-:W-:-:S07]  /*8660*/  MOV R0, UR7 ;  /* 0x0000000700007c02 */ /* 0x000fce0008000f00 */
.L_x_133:
[----:B-1----:R1:W3:Y:S02]  /*8670*/  SYNCS.PHASECHK.TRANS64.TRYWAIT P0, [R0+URZ+0x30], R3 ;  /* 0x00003003000075a7 */ /* 0x0022e400080011ff */
[----:B---3--:R-:W-:Y:S05]  /*8680*/  @!P0 NANOSLEEP.SYNCS 0x989680 ;  /* 0x009896800000895d */ /* 0x008fea0003900000 */
[----:B------:R-:W3:Y:S02]  /*8690*/  @!P0 SYNCS.PHASECHK.TRANS64 P0, [R0+URZ+0x30], R3 ;  /* 0x00003003000085a7 */ /* 0x000ee400080010ff */
[----:B---3--:R-:W-:Y:S05]  /*86a0*/  @!P0 BRA `(.L_x_133) ;  /* 0xfffffffc00f08947 */ /* 0x008fea000383ffff */
[----:B------:R-:W-:Y:S05]  /*86b0*/  BRA `(.L_x_134) ;  /* 0xffffffbc00107947 */ /* 0x000fea000383ffff */
.L_x_77:
[----:B--2---:R2:W4:Y:S02]  /*86c0*/  SYNCS.PHASECHK.TRANS64.TRYWAIT P0, [R0+URZ+0x50], R3 ;  /* 0x00005003000075a7 */ /* 0x00452400080011ff */
[----:B----4-:R-:W-:Y:S05]  /*86d0*/  @!P0 NANOSLEEP.SYNCS 0x989680 ;  /* 0x009896800000895d */ /* 0x010fea0003900000 */
[----:B------:R-:W4:Y:S02]  /*86e0*/  @!P0 SYNCS.PHASECHK.TRANS64 P0, [R0+URZ+0x50], R3 ;  /* 0x00005003000085a7 */ /* 0x000f2400080010ff */
[----:B----4-:R-:W-:Y:S05]  /*86f0*/  @!P0 BRA `(.L_x_77) ;  /* 0xfffffffc00f08947 */ /* 0x010fea000383ffff */
[----:B------:R-:W-:Y:S05]  /*8700*/  BRA `(.L_x_135) ;  /* 0xffffffbc00d87947 */ /* 0x000fea000383ffff */
.L_x_88:
[----:B-1----:R1:W3:Y:S02]  /*8710*/  SYNCS.PHASECHK.TRANS64.TRYWAIT P1, [R3+URZ+0x20], R0 ;  /* 0x00002000030075a7 */ /* 0x0022e400080211ff */
[----:B---3--:R-:W-:Y:S05]  /*8720*/  @!P1 NANOSLEEP.SYNCS 0x989680 ;  /* 0x009896800000995d */ /* 0x008fea0003900000 */
[----:B------:R-:W3:Y:S02]  /*8730*/  @!P1 SYNCS.PHASECHK.TRANS64 P1, [R3+URZ+0x20], R0 ;  /* 0x00002000030095a7 */ /* 0x000ee400080210ff */
[----:B---3--:R-:W-:Y:S05]  /*8740*/  @!P1 BRA `(.L_x_88) ;  /* 0xfffffffc00f09947 */ /* 0x008fea000383ffff */
[----:B------:R-:W-:Y:S05]  /*8750*/  BRA `(.L_x_87) ;  /* 0xffffffc800fc7947 */ /* 0x000fea000383ffff */
.L_x_90:
[----:B-1----:R1:W4:Y:S02]  /*8760*/  SYNCS.PHASECHK.TRANS64.TRYWAIT P0, [R207+URZ+0x70], R2 ;  /* 0x00007002cf0075a7 */ /* 0x00232400080011ff */
[----:B----4-:R-:W-:Y:S05]  /*8770*/  @!P0 NANOSLEEP.SYNCS 0x989680 ;  /* 0x009896800000895d */ /* 0x010fea0003900000 */
[----:B------:R-:W4:Y:S02]  /*8780*/  @!P0 SYNCS.PHASECHK.TRANS64 P0, [R207+URZ+0x70], R2 ;  /* 0x00007002cf0085a7 */ /* 0x000f2400080010ff */
[----:B----4-:R-:W-:Y:S05]  /*8790*/  @!P0 BRA `(.L_x_90) ;  /* 0xfffffffc00f08947 */ /* 0x010fea000383ffff */
[----:B------:R-:W-:Y:S05]  /*87a0*/  BRA `(.L_x_89) ;  /* 0xffffffcc00587947 */ /* 0x000fea000383ffff */
.L_x_99:
[----:B--2---:R2:W3:Y:S02]  /*87b0*/  SYNCS.PHASECHK.TRANS64.TRYWAIT P0, [R210+URZ+0x20], R3 ;  /* 0x00002003d20075a7 */ /* 0x0044e400080011ff */
[----:B---3--:R-:W-:Y:S05]  /*87c0*/  @!P0 NANOSLEEP.SYNCS 0x989680 ;  /* 0x009896800000895d */ /* 0x008fea0003900000 */
[----:B------:R-:W3:Y:S02]  /*87d0*/  @!P0 SYNCS.PHASECHK.TRANS64 P0, [R210+URZ+0x20], R3 ;  /* 0x00002003d20085a7 */ /* 0x000ee400080010ff */
[----:B---3--:R-:W-:Y:S05]  /*87e0*/  @!P0 BRA `(.L_x_99) ;  /* 0xfffffffc00f08947 */ /* 0x008fea000383ffff */
[----:B------:R-:W-:Y:S05]  /*87f0*/  BRA `(.L_x_98) ;  /* 0xffffffe000647947 */ /* 0x000fea000383ffff */
        .weak           $__internal_0_$__cuda_sm10x_tcgen05_guardrail_trap_col_being_dealloced_not_returned_by_alloc
        .type           $__internal_0_$__cuda_sm10x_tcgen05_guardrail_trap_col_being_dealloced_not_returned_by_alloc,@function
        .size           $__internal_0_$__cuda_sm10x_tcgen05_guardrail_trap_col_being_dealloced_not_returned_by_alloc,($__internal_1_$__cuda_sm10x_tcgen05_guardrail_trap_phase_invalid_during_alloc - $__internal_0_$__cuda_sm10x_tcgen05_guardrail_trap_col_being_dealloced_not_returned_by_alloc)
$__internal_0_$__cuda_sm10x_tcgen05_guardrail_trap_col_being_dealloced_not_returned_by_alloc:
[----:B------:R-:W-:Y:S05]  /*8800*/  BPT.TRAP 0x1 ;  /* 0x000000040000795c */ /* 0x000fea0000300000 */
[----:B------:R-:W-:-:S04]  /*8810*/  HFMA2 R3, -RZ, RZ, 0, 0 ;  /* 0x00000000ff037431 */ /* 0x000fc800000001ff */
[----:B------:R-:W-:Y:S05]  /*8820*/  RET.REL.NODEC R2 `(_ZN7cutlass13device_kernelINS_4gemm6kernel13GemmUniversalIN4cute5tupleIJiiiiEEENS1_10collective13CollectiveMmaINS1_35MainloopSm100TmaUmmaWarpSpecializedILi2ELi2ELi4ENS5_IJNS4_1CILi1EEESB_SB_EEEEENS5_IJNSA_ILi128EEESE_NSA_ILi32EEEEEENS_12float_e4m3_tENS5_IJlSB_lEEESH_SI_NS4_8TiledMMAINS4_8MMA_AtomIJNS4_10MMA_TraitsINS4_19SM100_MMA_F8F6F4_SSEJSH_SH_fSE_SE_NS4_17integral_constantINS4_4UMMA5MajorELSP_0EEESQ_NSN_INSO_7ScaleInELSR_0EEESS_EEEEEENS4_6LayoutISC_NS5_IJNSA_ILi0EEESW_SW_EEEEENS5_IJNS4_10UnderscoreESZ_SZ_EEEEENS4_13SM90_TMA_LOADENS4_14ComposedLayoutINS4_7SwizzleILi1ELi4ELi3EEENS4_18smem_ptr_flag_bitsILi8EEENSV_INS5_IJNSA_ILi8EEESF_EEENS5_IJSF_SB_EEEEEEEvNS4_8identityES12_S1C_vS1D_EENS_8epilogue10collective18CollectiveEpilogueINS1F_23Sm100TmaWarpSpecializedILi2ELi2ELi64ELb0ELb0EEEJSG_NS5_IJNSV_ISE_SB_EENSV_INSA_ILi64EEESB_EEEEESH_SI_SH_SI_NS1F_6fusion15FusionCallbacksIS1J_NS1O_17LinearCombinationISH_fSH_fLNS_15FloatRoundStyleE2EEESG_S1N_JEEENS4_5SM1004TMEM4LOAD26SM100_TMEM_LOAD_32dp32b64xES12_NS13_INS14_ILi2ELi4ELi3EEES17_NSV_INS5_IJS18_S1L_EEENS5_IJS1L_SB_EEEEEEENS4_39AutoVectorizingCopyWithAssumedAlignmentILi128EEENS4_14SM90_TMA_STOREES22_S24_S24_EEEvvEEEEvNT_6ParamsE) ;  /* 0xffffff7402f47950 */ /* 0x000fea0003c3ffff */
        .weak           $__internal_1_$__cuda_sm10x_tcgen05_guardrail_trap_phase_invalid_during_alloc
        .type           $__internal_1_$__cuda_sm10x_tcgen05_guardrail_trap_phase_invalid_during_alloc,@function
        .size           $__internal_1_$__cuda_sm10x_tcgen05_guardrail_trap_phase_invalid_during_alloc,($__internal_2_$__cuda_sm10x_tcgen05_guardrail_trap_unallocated_columns_being_dealloced - $__internal_1_$__cuda_sm10x_tcgen05_guardrail_trap_phase_invalid_during_alloc)
$__internal_1_$__cuda_sm10x_tcgen05_guardrail_trap_phase_invalid_during_alloc:
[----:B------:R-:W-:Y:S05]  /*8830*/  BPT.TRAP 0x1 ;  /* 0x000000040000795c */ /* 0x000fea0000300000 */
[----:B------:R-:W-:-:S04]  /*8840*/  MOV R3, 0x0 ;  /* 0x0000000000037802 */ /* 0x000fc80000000f00 */
[----:B------:R-:W-:Y:S05]  /*8850*/  RET.REL.NODEC R2 `(_ZN7cutlass13device_kernelINS_4gemm6kernel13GemmUniversalIN4cute5tupleIJiiiiEEENS1_10collective13CollectiveMmaINS1_35MainloopSm100TmaUmmaWarpSpecializedILi2ELi2ELi4ENS5_IJNS4_1CILi1EEESB_SB_EEEEENS5_IJNSA_ILi128EEESE_NSA_ILi32EEEEEENS_12float_e4m3_tENS5_IJlSB_lEEESH_SI_NS4_8TiledMMAINS4_8MMA_AtomIJNS4_10MMA_TraitsINS4_19SM100_MMA_F8F6F4_SSEJSH_SH_fSE_SE_NS4_17integral_constantINS4_4UMMA5MajorELSP_0EEESQ_NSN_INSO_7ScaleInELSR_0EEESS_EEEEEENS4_6LayoutISC_NS5_IJNSA_ILi0EEESW_SW_EEEEENS5_IJNS4_10UnderscoreESZ_SZ_EEEEENS4_13SM90_TMA_LOADENS4_14ComposedLayoutINS4_7SwizzleILi1ELi4ELi3EEENS4_18smem_ptr_flag_bitsILi8EEENSV_INS5_IJNSA_ILi8EEESF_EEENS5_IJSF_SB_EEEEEEEvNS4_8identityES12_S1C_vS1D_EENS_8epilogue10collective18CollectiveEpilogueINS1F_23Sm100TmaWarpSpecializedILi2ELi2ELi64ELb0ELb0EEEJSG_NS5_IJNSV_ISE_SB_EENSV_INSA_ILi64EEESB_EEEEESH_SI_SH_SI_NS1F_6fusion15FusionCallbacksIS1J_NS1O_17LinearCombinationISH_fSH_fLNS_15FloatRoundStyleE2EEESG_S1N_JEEENS4_5SM1004TMEM4LOAD26SM100_TMEM_LOAD_32dp32b64xES12_NS13_INS14_ILi2ELi4ELi3EEES17_NSV_INS5_IJS18_S1L_EEENS5_IJS1L_SB_EEEEEEENS4_39AutoVectorizingCopyWithAssumedAlignmentILi128EEENS4_14SM90_TMA_STOREES22_S24_S24_EEEvvEEEEvNT_6ParamsE) ;  /* 0xffffff7402e87950 */ /* 0x000fea0003c3ffff */
        .weak           $__internal_2_$__cuda_sm10x_tcgen05_guardrail_trap_unallocated_columns_being_dealloced
        .type           $__internal_2_$__cuda_sm10x_tcgen05_guardrail_trap_unallocated_columns_being_dealloced,@function
        .size           $__internal_2_$__cuda_sm10x_tcgen05_guardrail_trap_unallocated_columns_being_dealloced,(.L_x_137 - $__internal_2_$__cuda_sm10x_tcgen05_guardrail_trap_unallocated_columns_being_dealloced)
$__internal_2_$__cuda_sm10x_tcgen05_guardrail_trap_unallocated_columns_being_dealloced:
[----:B------:R-:W-:Y:S05]  /*8860*/  BPT.TRAP 0x1 ;  /* 0x000000040000795c */ /* 0x000fea0000300000 */
[----:B------:R-:W-:-:S04]  /*8870*/  HFMA2 R3, -RZ, RZ, 0, 0 ;  /* 0x00000000ff037431 */ /* 0x000fc800000001ff */
[----:B------:R-:W-:Y:S05]  /*8880*/  RET.REL.NODEC R2 `(_ZN7cutlass13device_kernelINS_4gemm6kernel13GemmUniversalIN4cute5tupleIJiiiiEEENS1_10collective13CollectiveMmaINS1_35MainloopSm100TmaUmmaWarpSpecializedILi2ELi2ELi4ENS5_IJNS4_1CILi1EEESB_SB_EEEEENS5_IJNSA_ILi128EEESE_NSA_ILi32EEEEEENS_12float_e4m3_tENS5_IJlSB_lEEESH_SI_NS4_8TiledMMAINS4_8MMA_AtomIJNS4_10MMA_TraitsINS4_19SM100_MMA_F8F6F4_SSEJSH_SH_fSE_SE_NS4_17integral_constantINS4_4UMMA5MajorELSP_0EEESQ_NSN_INSO_7ScaleInELSR_0EEESS_EEEEEENS4_6LayoutISC_NS5_IJNSA_ILi0EEESW_SW_EEEEENS5_IJNS4_10UnderscoreESZ_SZ_EEEEENS4_13SM90_TMA_LOADENS4_14ComposedLayoutINS4_7SwizzleILi1ELi4ELi3EEENS4_18smem_ptr_flag_bitsILi8EEENSV_INS5_IJNSA_ILi8EEESF_EEENS5_IJSF_SB_EEEEEEEvNS4_8identityES12_S1C_vS1D_EENS_8epilogue10collective18CollectiveEpilogueINS1F_23Sm100TmaWarpSpecializedILi2ELi2ELi64ELb0ELb0EEEJSG_NS5_IJNSV_ISE_SB_EENSV_INSA_ILi64EEESB_EEEEESH_SI_SH_SI_NS1F_6fusion15FusionCallbacksIS1J_NS1O_17LinearCombinationISH_fSH_fLNS_15FloatRoundStyleE2EEESG_S1N_JEEENS4_5SM1004TMEM4LOAD26SM100_TMEM_LOAD_32dp32b64xES12_NS13_INS14_ILi2ELi4ELi3EEES17_NSV_INS5_IJS18_S1L_EEENS5_IJS1L_SB_EEEEEEENS4_39AutoVectorizingCopyWithAssumedAlignmentILi128EEENS4_14SM90_TMA_STOREES22_S24_S24_EEEvvEEEEvNT_6ParamsE) ;  /* 0xffffff7402dc7950 */ /* 0x000fea0003c3ffff */
.L_x_136:
[----:B------:R-:W-:-:S00]  /*8890*/  BRA `(.L_x_136) ;  /* 0xfffffffc00fc7947 */ /* 0x000fc0000383ffff */
[----:B------:R-:W-:-:S00]  /*88a0*/  NOP ;  /* 0x0000000000007918 */ /* 0x000fc00000000000 */
        /* <DEDUP_REMOVED lines=13> */
.L_x_137:


//--------------------- .nv.global.init           --------------------------
	.section	.nv.global.init,"aw",@progbits
.nv.global.init:
	.type		$str$27,@object
	.size		$str$27,($str$28 - $str$27)
$str$27:
        /*0000*/ 	.byte	0x28, 0x61, 0x64, 0x64, 0x72, 0x65, 0x73, 0x73, 0x20, 0x26, 0x20, 0x6d, 0x61, 0x73, 0x6b, 0x29
        /*0010*/ 	.byte	0x20, 0x3d, 0x3d, 0x20, 0x30, 0x00
	.type		$str$28,@object
	.size		$str$28,($str$26 - $str$28)
$str$28:
        /*0016*/ 	.byte	0x2f, 0x74, 0x6d, 0x70, 0x2f, 0x63, 0x75, 0x74, 0x6c, 0x61, 0x73, 0x73, 0x5f, 0x73, 0x77, 0x65
        /*0026*/ 	.byte	0x65, 0x70, 0x5f, 0x73, 0x72, 0x63, 0x2f, 0x69, 0x6e, 0x63, 0x6c, 0x75, 0x64, 0x65, 0x2f, 0x63
        /*0036*/ 	.byte	0x75, 0x74, 0x65, 0x2f, 0x70, 0x6f, 0x69, 0x6e, 0x74, 0x65, 0x72, 0x5f, 0x66, 0x6c, 0x61, 0x67
        /*0046*/ 	.byte	0x67, 0x65, 0x64, 0x2e, 0x68, 0x70, 0x70, 0x00
	.type		$str$26,@object
	.size		$str$26,($str$25 - $str$26)
$str$26:
        /*004e*/ 	.byte	0x2f, 0x74, 0x6d, 0x70, 0x2f, 0x63, 0x75, 0x74, 0x6c, 0x61, 0x73, 0x73, 0x5f, 0x73, 0x77, 0x65
        /*005e*/ 	.byte	0x65, 0x70, 0x5f, 0x73, 0x72, 0x63, 0x2f, 0x69, 0x6e, 0x63, 0x6c, 0x75, 0x64, 0x65, 0x2f, 0x63
        /*006e*/ 	.byte	0x75, 0x74, 0x65, 0x2f, 0x61, 0x74, 0x6f, 0x6d, 0x2f, 0x63, 0x6f, 0x70, 0x79, 0x5f, 0x74, 0x72
        /*007e*/ 	.byte	0x61, 0x69, 0x74, 0x73, 0x5f, 0x73, 0x6d, 0x31, 0x30, 0x30, 0x2e, 0x68, 0x70, 0x70, 0x00
	.type		$str$25,@object
	.size		$str$25,(__unnamed_1 - $str$25)
$str$25:
        /*008d*/ 	.byte	0x28, 0x28, 0x75, 0x69, 0x6e, 0x74, 0x33, 0x32, 0x5f, 0x74, 0x28, 0x74, 0x68, 0x72, 0x65, 0x61
        /*009d*/ 	.byte	0x64, 0x49, 0x64, 0x78, 0x2e, 0x78, 0x29, 0x20, 0x2f, 0x20, 0x33, 0x32, 0x29, 0x20, 0x25, 0x20
        /*00ad*/ 	.byte	0x34, 0x29, 0x20, 0x3d, 0x3d, 0x20, 0x28, 0x28, 0x28, 0x74, 0x6d, 0x65, 0x6d, 0x5f, 0x61, 0x64
        /*00bd*/ 	.byte	0x64, 0x72, 0x20, 0x3e, 0x3e, 0x20, 0x31, 0x36, 0x29, 0x20, 0x2f, 0x20, 0x33, 0x32, 0x29, 0x20
        /*00cd*/ 	.byte	0x25, 0x20, 0x34, 0x29, 0x00
	.type		__unnamed_1,@object
	.size		__unnamed_1,(__unnamed_2 - __unnamed_1)
__unnamed_1:
        /*00d2*/ 	.byte	0x61, 0x75, 0x74, 0x6f, 0x20, 0x63, 0x75, 0x74, 0x65, 0x3a, 0x3a, 0x61, 0x73, 0x5f, 0x70, 0x6f
        /* <DEDUP_REMOVED lines=24> */
        /*0262*/ 	.byte	0x43, 0x3c, 0x38, 0x31, 0x39, 0x32, 0x3e, 0x3e, 0x3e, 0x3e, 0x5d, 0x00
	.type		__unnamed_2,@object
	.size		__unnamed_2,(.L_2 - __unnamed_2)
__unnamed_2:
        /* <DEDUP_REMOVED lines=42> */
        /*050e*/ 	.byte	0x3e, 0x3e, 0x3e, 0x3e, 0x5d, 0x00
.L_2:


//--------------------- .nv.shared._ZN7cutlass13device_kernelINS_4gemm6kernel13GemmUniversalIN4cute5tupleIJiiiiEEENS1_10collective13CollectiveMmaINS1_35MainloopSm100TmaUmmaWarpSpecializedILi2ELi2ELi4ENS5_IJNS4_1CILi1EEESB_SB_EEEEENS5_IJNSA_ILi128EEESE_NSA_ILi32EEEEEENS_12float_e4m3_tENS5_IJlSB_lEEESH_SI_NS4_8TiledMMAINS4_8MMA_AtomIJNS4_10MMA_TraitsINS4_19SM100_MMA_F8F6F4_SSEJSH_SH_fSE_SE_NS4_17integral_constantINS4_4UMMA5MajorELSP_0EEESQ_NSN_INSO_7ScaleInELSR_0EEESS_EEEEEENS4_6LayoutISC_NS5_IJNSA_ILi0EEESW_SW_EEEEENS5_IJNS4_10UnderscoreESZ_SZ_EEEEENS4_13SM90_TMA_LOADENS4_14ComposedLayoutINS4_7SwizzleILi1ELi4ELi3EEENS4_18smem_ptr_flag_bitsILi8EEENSV_INS5_IJNSA_ILi8EEESF_EEENS5_IJSF_SB_EEEEEEEvNS4_8identityES12_S1C_vS1D_EENS_8epilogue10collective18CollectiveEpilogueINS1F_23Sm100TmaWarpSpecializedILi2ELi2ELi64ELb0ELb0EEEJSG_NS5_IJNSV_ISE_SB_EENSV_INSA_ILi64EEESB_EEEEESH_SI_SH_SI_NS1F_6fusion15FusionCallbacksIS1J_NS1O_17LinearCombinationISH_fSH_fLNS_15FloatRoundStyleE2EEESG_S1N_JEEENS4_5SM1004TMEM4LOAD26SM100_TMEM_LOAD_32dp32b64xES12_NS13_INS14_ILi2ELi4ELi3EEES17_NSV_INS5_IJS18_S1L_EEENS5_IJS1L_SB_EEEEEEENS4_39AutoVectorizingCopyWithAssumedAlignmentILi128EEENS4_14SM90_TMA_STOREES22_S24_S24_EEEvvEEEEvNT_6ParamsE --------------------------
	.section	.nv.shared._ZN7cutlass13device_kernelINS_4gemm6kernel13GemmUniversalIN4cute5tupleIJiiiiEEENS1_10collective13CollectiveMmaINS1_35MainloopSm100TmaUmmaWarpSpecializedILi2ELi2ELi4ENS5_IJNS4_1CILi1EEESB_SB_EEEEENS5_IJNSA_ILi128EEESE_NSA_ILi32EEEEEENS_12float_e4m3_tENS5_IJlSB_lEEESH_SI_NS4_8TiledMMAINS4_8MMA_AtomIJNS4_10MMA_TraitsINS4_19SM100_MMA_F8F6F4_SSEJSH_SH_fSE_SE_NS4_17integral_constantINS4_4UMMA5MajorELSP_0EEESQ_NSN_INSO_7ScaleInELSR_0EEESS_EEEEEENS4_6LayoutISC_NS5_IJNSA_ILi0EEESW_SW_EEEEENS5_IJNS4_10UnderscoreESZ_SZ_EEEEENS4_13SM90_TMA_LOADENS4_14ComposedLayoutINS4_7SwizzleILi1ELi4ELi3EEENS4_18smem_ptr_flag_bitsILi8EEENSV_INS5_IJNSA_ILi8EEESF_EEENS5_IJSF_SB_EEEEEEEvNS4_8identityES12_S1C_vS1D_EENS_8epilogue10collective18CollectiveEpilogueINS1F_23Sm100TmaWarpSpecializedILi2ELi2ELi64ELb0ELb0EEEJSG_NS5_IJNSV_ISE_SB_EENSV_INSA_ILi64EEESB_EEEEESH_SI_SH_SI_NS1F_6fusion15FusionCallbacksIS1J_NS1O_17LinearCombinationISH_fSH_fLNS_15FloatRoundStyleE2EEESG_S1N_JEEENS4_5SM1004TMEM4LOAD26SM100_TMEM_LOAD_32dp32b64xES12_NS13_INS14_ILi2ELi4ELi3EEES17_NSV_INS5_IJS18_S1L_EEENS5_IJS1L_SB_EEEEEEENS4_39AutoVectorizingCopyWithAssumedAlignmentILi128EEENS4_14SM90_TMA_STOREES22_S24_S24_EEEvvEEEEvNT_6ParamsE,"aw",@nobits
	.sectionflags	@""
	.align	16
	.zero		1024


//--------------------- .nv.shared.reserved.0     --------------------------
	.section	.nv.shared.reserved.0,"aw",@nobits
	.weak		__nv_reservedSMEM_offset_0_alias
	.size		__nv_reservedSMEM_offset_0_alias, 0, 64
	.other		__nv_reservedSMEM_offset_0_alias,@"STO_CUDA_RESERVED_SHARED STV_DEFAULT"
__nv_reservedSMEM_offset_0_alias:
	.zero		0
.nv.shared.reserved.0:
	.zero		64
	.weak		__nv_reservedSMEM_tcgen05_partition
	.type		__nv_reservedSMEM_tcgen05_partition,@object
	.size		__nv_reservedSMEM_tcgen05_partition,(.L_0 - __nv_reservedSMEM_tcgen05_partition)
__nv_reservedSMEM_tcgen05_partition:
	.zero		32
.L_0:


//--------------------- .nv.global                --------------------------
	.section	.nv.global,"aw",@nobits
.nv.global:
	.type		_ZN40_INTERNAL_b1ca5457_4_k_cu_6db17380_337324cute1_E,@object
	.size		_ZN40_INTERNAL_b1ca5457_4_k_cu_6db17380_337324cute1_E,(_ZN40_INTERNAL_b1ca5457_4_k_cu_6db17380_337324cuda3std3__45__cpo6cbeginE - _ZN40_INTERNAL_b1ca5457_4_k_cu_6db17380_337324cute1_E)
_ZN40_INTERNAL_b1ca5457_4_k_cu_6db17380_337324cute1_E:
	.zero		1
	.type		_ZN40_INTERNAL_b1ca5457_4_k_cu_6db17380_337324cuda3std3__45__cpo6cbeginE,@object
	.size		_ZN40_INTERNAL_b1ca5457_4_k_cu_6db17380_337324cuda3std3__45__cpo6cbeginE,(_ZN40_INTERNAL_b1ca5457_4_k_cu_6db17380_337324cuda3std3__48in_placeE - _ZN40_INTERNAL_b1ca5457_4_k_cu_6db17380_337324cuda3std3__45__cpo6cbeginE)
_ZN40_INTERNAL_b1ca5457_4_k_cu_6db17380_337324cuda3std3__45__cpo6cbeginE:
	.zero		1
	.type		_ZN40_INTERNAL_b1ca5457_4_k_cu_6db17380_337324cuda3std3__48in_placeE,@object
	.size		_ZN40_INTERNAL_b1ca5457_4_k_cu_6db17380_337324cuda3std3__48in_placeE,(_ZN40_INTERNAL_b1ca5457_4_k_cu_6db17380_337324cuda3std6ranges3__45__cpo9iter_moveE - _ZN40_INTERNAL_b1ca5457_4_k_cu_6db17380_337324cuda3std3__48in_placeE)
_ZN40_INTERNAL_b1ca5457_4_k_cu_6db17380_337324cuda3std3__48in_placeE:
	.zero		1
	.type		_ZN40_INTERNAL_b1ca5457_4_k_cu_6db17380_337324cuda3std6ranges3__45__cpo9iter_moveE,@object
	.size		_ZN40_INTERNAL_b1ca5457_4_k_cu_6db17380_337324cuda3std6ranges3__45__cpo9iter_moveE,(_ZN40_INTERNAL_b1ca5457_4_k_cu_6db17380_337324cuda3std3__45__cpo5beginE - _ZN40_INTERNAL_b1ca5457_4_k_cu_6db17380_337324cuda3std6ranges3__45__cpo9iter_moveE)
_ZN40_INTERNAL_b1ca5457_4_k_cu_6db17380_337324cuda3std6ranges3__45__cpo9iter_moveE:
	.zero		1
	.type		_ZN40_INTERNAL_b1ca5457_4_k_cu_6db17380_337324cuda3std3__45__cpo5beginE,@object
	.size		_ZN40_INTERNAL_b1ca5457_4_k_cu_6db17380_337324cuda3std3__45__cpo5beginE,(_ZN40_INTERNAL_b1ca5457_4_k_cu_6db17380_337324cuda3std3__442_GLOBAL__N__b1ca5457_4_k_cu_6db17380_337326ignoreE - _ZN40_INTERNAL_b1ca5457_4_k_cu_6db17380_337324cuda3std3__45__cpo5beginE)
_ZN40_INTERNAL_b1ca5457_4_k_cu_6db17380_337324cuda3std3__45__cpo5beginE:
	.zero		1
	.type		_ZN40_INTERNAL_b1ca5457_4_k_cu_6db17380_337324cuda3std3__442_GLOBAL__N__b1ca5457_4_k_cu_6db17380_337326ignoreE,@object
	.size		_ZN40_INTERNAL_b1ca5457_4_k_cu_6db17380_337324cuda3std3__442_GLOBAL__N__b1ca5457_4_k_cu_6db17380_337326ignoreE,(_ZN40_INTERNAL_b1ca5457_4_k_cu_6db17380_337324cute7productE - _ZN40_INTERNAL_b1ca5457_4_k_cu_6db17380_337324cuda3std3__442_GLOBAL__N__b1ca5457_4_k_cu_6db17380_337326ignoreE)
_ZN40_INTERNAL_b1ca5457_4_k_cu_6db17380_337324cuda3std3__442_GLOBAL__N__b1ca5457_4_k_cu_6db17380_337326ignoreE:
	.zero		1
	.type		_ZN40_INTERNAL_b1ca5457_4_k_cu_6db17380_337324cute7productE,@object
	.size		_ZN40_INTERNAL_b1ca5457_4_k_cu_6db17380_337324cute7productE,(_ZN40_INTERNAL_b1ca5457_4_k_cu_6db17380_337324cuda3std3__45__cpo3endE - _ZN40_INTERNAL_b1ca5457_4_k_cu_6db17380_337324cute7productE)
_ZN40_INTERNAL_b1ca5457_4_k_cu_6db17380_337324cute7productE:
	.zero		1
	.type		_ZN40_INTERNAL_b1ca5457_4_k_cu_6db17380_337324cuda3std3__45__cpo3endE,@object
	.size		_ZN40_INTERNAL_b1ca5457_4_k_cu_6db17380_337324cuda3std3__45__cpo3endE,(_ZN40_INTERNAL_b1ca5457_4_k_cu_6db17380_337324cuda3std3__419piecewise_constructE - _ZN40_INTERNAL_b1ca5457_4_k_cu_6db17380_337324cuda3std3__45__cpo3endE)
_ZN40_INTERNAL_b1ca5457_4_k_cu_6db17380_337324cuda3std3__45__cpo3endE:
	.zero		1
	.type		_ZN40_INTERNAL_b1ca5457_4_k_cu_6db17380_337324cuda3std3__419piecewise_constructE,@object
	.size		_ZN40_INTERNAL_b1ca5457_4_k_cu_6db17380_337324cuda3std3__419piecewise_constructE,(_ZN40_INTERNAL_b1ca5457_4_k_cu_6db17380_337324cuda3std3__45__cpo4cendE - _ZN40_INTERNAL_b1ca5457_4_k_cu_6db17380_337324cuda3std3__419piecewise_constructE)
_ZN40_INTERNAL_b1ca5457_4_k_cu_6db17380_337324cuda3std3__419piecewise_constructE:
	.zero		1
	.type		_ZN40_INTERNAL_b1ca5457_4_k_cu_6db17380_337324cuda3std3__45__cpo4cendE,@object
	.size		_ZN40_INTERNAL_b1ca5457_4_k_cu_6db17380_337324cuda3std3__45__cpo4cendE,(_ZN40_INTERNAL_b1ca5457_4_k_cu_6db17380_337324cuda3std6ranges3__45__cpo4swapE - _ZN40_INTERNAL_b1ca5457_4_k_cu_6db17380_337324cuda3std3__45__cpo4cendE)
_ZN40_INTERNAL_b1ca5457_4_k_cu_6db17380_337324cuda3std3__45__cpo4cendE:
	.zero		1
	.type		_ZN40_INTERNAL_b1ca5457_4_k_cu_6db17380_337324cuda3std6ranges3__45__cpo4swapE,@object
	.size		_ZN40_INTERNAL_b1ca5457_4_k_cu_6db17380_337324cuda3std6ranges3__45__cpo4swapE,(.L_10 - _ZN40_INTERNAL_b1ca5457_4_k_cu_6db17380_337324cuda3std6ranges3__45__cpo4swapE)
_ZN40_INTERNAL_b1ca5457_4_k_cu_6db17380_337324cuda3std6ranges3__45__cpo4swapE:
	.zero		1
.L_10:


//--------------------- .nv.constant0._ZN7cutlass13device_kernelINS_4gemm6kernel13GemmUniversalIN4cute5tupleIJiiiiEEENS1_10collective13CollectiveMmaINS1_35MainloopSm100TmaUmmaWarpSpecializedILi2ELi2ELi4ENS5_IJNS4_1CILi1EEESB_SB_EEEEENS5_IJNSA_ILi128EEESE_NSA_ILi32EEEEEENS_12float_e4m3_tENS5_IJlSB_lEEESH_SI_NS4_8TiledMMAINS4_8MMA_AtomIJNS4_10MMA_TraitsINS4_19SM100_MMA_F8F6F4_SSEJSH_SH_fSE_SE_NS4_17integral_constantINS4_4UMMA5MajorELSP_0EEESQ_NSN_INSO_7ScaleInELSR_0EEESS_EEEEEENS4_6LayoutISC_NS5_IJNSA_ILi0EEESW_SW_EEEEENS5_IJNS4_10UnderscoreESZ_SZ_EEEEENS4_13SM90_TMA_LOADENS4_14ComposedLayoutINS4_7SwizzleILi1ELi4ELi3EEENS4_18smem_ptr_flag_bitsILi8EEENSV_INS5_IJNSA_ILi8EEESF_EEENS5_IJSF_SB_EEEEEEEvNS4_8identityES12_S1C_vS1D_EENS_8epilogue10collective18CollectiveEpilogueINS1F_23Sm100TmaWarpSpecializedILi2ELi2ELi64ELb0ELb0EEEJSG_NS5_IJNSV_ISE_SB_EENSV_INSA_ILi64EEESB_EEEEESH_SI_SH_SI_NS1F_6fusion15FusionCallbacksIS1J_NS1O_17LinearCombinationISH_fSH_fLNS_15FloatRoundStyleE2EEESG_S1N_JEEENS4_5SM1004TMEM4LOAD26SM100_TMEM_LOAD_32dp32b64xES12_NS13_INS14_ILi2ELi4ELi3EEES17_NSV_INS5_IJS18_S1L_EEENS5_IJS1L_SB_EEEEEEENS4_39AutoVectorizingCopyWithAssumedAlignmentILi128EEENS4_14SM90_TMA_STOREES22_S24_S24_EEEvvEEEEvNT_6ParamsE --------------------------
	.section	.nv.constant0._ZN7cutlass13device_kernelINS_4gemm6kernel13GemmUniversalIN4cute5tupleIJiiiiEEENS1_10collective13CollectiveMmaINS1_35MainloopSm100TmaUmmaWarpSpecializedILi2ELi2ELi4ENS5_IJNS4_1CILi1EEESB_SB_EEEEENS5_IJNSA_ILi128EEESE_NSA_ILi32EEEEEENS_12float_e4m3_tENS5_IJlSB_lEEESH_SI_NS4_8TiledMMAINS4_8MMA_AtomIJNS4_10MMA_TraitsINS4_19SM100_MMA_F8F6F4_SSEJSH_SH_fSE_SE_NS4_17integral_constantINS4_4UMMA5MajorELSP_0EEESQ_NSN_INSO_7ScaleInELSR_0EEESS_EEEEEENS4_6LayoutISC_NS5_IJNSA_ILi0EEESW_SW_EEEEENS5_IJNS4_10UnderscoreESZ_SZ_EEEEENS4_13SM90_TMA_LOADENS4_14ComposedLayoutINS4_7SwizzleILi1ELi4ELi3EEENS4_18smem_ptr_flag_bitsILi8EEENSV_INS5_IJNSA_ILi8EEESF_EEENS5_IJSF_SB_EEEEEEEvNS4_8identityES12_S1C_vS1D_EENS_8epilogue10collective18CollectiveEpilogueINS1F_23Sm100TmaWarpSpecializedILi2ELi2ELi64ELb0ELb0EEEJSG_NS5_IJNSV_ISE_SB_EENSV_INSA_ILi64EEESB_EEEEESH_SI_SH_SI_NS1F_6fusion15FusionCallbacksIS1J_NS1O_17LinearCombinationISH_fSH_fLNS_15FloatRoundStyleE2EEESG_S1N_JEEENS4_5SM1004TMEM4LOAD26SM100_TMEM_LOAD_32dp32b64xES12_NS13_INS14_ILi2ELi4ELi3EEES17_NSV_INS5_IJS18_S1L_EEENS5_IJS1L_SB_EEEEEEENS4_39AutoVectorizingCopyWithAssumedAlignmentILi128EEENS4_14SM90_TMA_STOREES22_S24_S24_EEEvvEEEEvNT_6ParamsE,"a",@progbits
	.sectionflags	@""
	.align	4
.nv.constant0._ZN7cutlass13device_kernelINS_4gemm6kernel13GemmUniversalIN4cute5tupleIJiiiiEEENS1_10collective13CollectiveMmaINS1_35MainloopSm100TmaUmmaWarpSpecializedILi2ELi2ELi4ENS5_IJNS4_1CILi1EEESB_SB_EEEEENS5_IJNSA_ILi128EEESE_NSA_ILi32EEEEEENS_12float_e4m3_tENS5_IJlSB_lEEESH_SI_NS4_8TiledMMAINS4_8MMA_AtomIJNS4_10MMA_TraitsINS4_19SM100_MMA_F8F6F4_SSEJSH_SH_fSE_SE_NS4_17integral_constantINS4_4UMMA5MajorELSP_0EEESQ_NSN_INSO_7ScaleInELSR_0EEESS_EEEEEENS4_6LayoutISC_NS5_IJNSA_ILi0EEESW_SW_EEEEENS5_IJNS4_10UnderscoreESZ_SZ_EEEEENS4_13SM90_TMA_LOADENS4_14ComposedLayoutINS4_7SwizzleILi1ELi4ELi3EEENS4_18smem_ptr_flag_bitsILi8EEENSV_INS5_IJNSA_ILi8EEESF_EEENS5_IJSF_SB_EEEEEEEvNS4_8identityES12_S1C_vS1D_EENS_8epilogue10collective18CollectiveEpilogueINS1F_23Sm100TmaWarpSpecializedILi2ELi2ELi64ELb0ELb0EEEJSG_NS5_IJNSV_ISE_SB_EENSV_INSA_ILi64EEESB_EEEEESH_SI_SH_SI_NS1F_6fusion15FusionCallbacksIS1J_NS1O_17LinearCombinationISH_fSH_fLNS_15FloatRoundStyleE2EEESG_S1N_JEEENS4_5SM1004TMEM4LOAD26SM100_TMEM_LOAD_32dp32b64xES12_NS13_INS14_ILi2ELi4ELi3EEES17_NSV_INS5_IJS18_S1L_EEENS5_IJS1L_SB_EEEEEEENS4_39AutoVectorizingCopyWithAssumedAlignmentILi128EEENS4_14SM90_TMA_STOREES22_S24_S24_EEEvvEEEEvNT_6ParamsE:
	.zero		2944


//--------------------- SYMBOLS --------------------------

	.type		.nv.reservedSmem.offset0,@object
	.size		.nv.reservedSmem.offset0,0x4
	.type		.nv.reservedSmem.cap,@object
	.size		.nv.reservedSmem.cap,0x4
	.type		__assertfail,@function
